	.target	sm_90a

	.elftype	@"ET_EXEC"


//--------------------- .note.nv.tkinfo           --------------------------
	.section	.note.nv.tkinfo,"",@"SHT_NOTE"
	.sectionflags	@"SHF_NOTE_NV_TKINFO"
	.tkinfo
        /*0018*/ 	.word	0x00000002
        /*0030*/ 	.string	""
        /*0030*/ 	.string	"ptxas"
        /*0030*/ 	.string	"Cuda compilation tools, release 13.0, V13.0.88"
        /*0030*/ 	.string	"Build cuda_13.0.r13.0/compiler.36424714_0"
        /*0030*/ 	.string	"-arch sm_90a -m 64 "



//--------------------- .note.nv.cuinfo           --------------------------
	.section	.note.nv.cuinfo,"",@"SHT_NOTE"
	.sectionflags	@"SHF_NOTE_NV_CUINFO"
        /*0018*/ 	.short	0x0002
        /*001a*/ 	.short	0x005a
        /*001c*/ 	.short	0x0082
	.zero		2


//--------------------- .nv.info                  --------------------------
	.section	.nv.info,"",@"SHT_CUDA_INFO"
	.align	4


	//----- nvinfo : EIATTR_REGCOUNT
	.align		4
        /*0000*/ 	.byte	0x04, 0x2f
        /*0002*/ 	.short	(.L_16 - .L_15)
	.align		4
.L_15:
        /*0004*/ 	.word	index@(_ZN7cutlass13device_kernelINS_4fmha6kernel28FmhaKernelTmaWarpSpecializedINS1_10collective30FmhaMainloopTmaWarpSpecializedINS_10bfloat16_tEffN4cute5tupleIJNS7_1CILi128EEESA_NS9_ILi192EEEEEENS8_IJiNS9_ILi1EEENS8_IJiiEEEEEESF_SF_NS4_14ResidualFusionEJNS2_6OptionILNS2_3TagE0ENS9_ILb1EEEEENSH_ILSI_2ESJ_EEEEENS4_15FmhaFwdEpilogueIS6_fNS8_IJNS9_ILi64EEESB_SA_EEEEENS2_23PersistentTileSchedulerEJSK_SL_EEEEEvNT_6ParamsE)
        /*0008*/ 	.word	0x000000a8


	//----- nvinfo : EIATTR_FRAME_SIZE
	.align		4
.L_16:
        /*000c*/ 	.byte	0x04, 0x11
        /*000e*/ 	.short	(.L_18 - .L_17)
	.align		4
.L_17:
        /*0010*/ 	.word	index@($__internal_0_$__cuda_sm20_rcp_rn_f32_slowpath)
        /*0014*/ 	.word	0x00000000


	//----- nvinfo : EIATTR_FRAME_SIZE
	.align		4
.L_18:
        /*0018*/ 	.byte	0x04, 0x11
        /*001a*/ 	.short	(.L_20 - .L_19)
	.align		4
.L_19:
        /*001c*/ 	.word	index@(_ZN7cutlass13device_kernelINS_4fmha6kernel28FmhaKernelTmaWarpSpecializedINS1_10collective30FmhaMainloopTmaWarpSpecializedINS_10bfloat16_tEffN4cute5tupleIJNS7_1CILi128EEESA_NS9_ILi192EEEEEENS8_IJiNS9_ILi1EEENS8_IJiiEEEEEESF_SF_NS4_14ResidualFusionEJNS2_6OptionILNS2_3TagE0ENS9_ILb1EEEEENSH_ILSI_2ESJ_EEEEENS4_15FmhaFwdEpilogueIS6_fNS8_IJNS9_ILi64EEESB_SA_EEEEENS2_23PersistentTileSchedulerEJSK_SL_EEEEEvNT_6ParamsE)
        /*0020*/ 	.word	0x00000000


	//----- nvinfo : EIATTR_MIN_STACK_SIZE
	.align		4
.L_20:
        /*0024*/ 	.byte	0x04, 0x12
        /*0026*/ 	.short	(.L_22 - .L_21)
	.align		4
.L_21:
        /*0028*/ 	.word	index@(_ZN7cutlass13device_kernelINS_4fmha6kernel28FmhaKernelTmaWarpSpecializedINS1_10collective30FmhaMainloopTmaWarpSpecializedINS_10bfloat16_tEffN4cute5tupleIJNS7_1CILi128EEESA_NS9_ILi192EEEEEENS8_IJiNS9_ILi1EEENS8_IJiiEEEEEESF_SF_NS4_14ResidualFusionEJNS2_6OptionILNS2_3TagE0ENS9_ILb1EEEEENSH_ILSI_2ESJ_EEEEENS4_15FmhaFwdEpilogueIS6_fNS8_IJNS9_ILi64EEESB_SA_EEEEENS2_23PersistentTileSchedulerEJSK_SL_EEEEEvNT_6ParamsE)
        /*002c*/ 	.word	0x00000000
.L_22:


//--------------------- .nv.compat                --------------------------
	.section	.nv.compat,"",@"SHT_CUDA_COMPAT_INFO"
	.align	4
        /*0000*/ 	.byte	0x02, 0x09, 0x01, 0x00, 0x02, 0x02, 0x04, 0x00, 0x02, 0x05, 0x05, 0x00, 0x03, 0x07, 0x01, 0x01
        /*0010*/ 	.byte	0x02, 0x03, 0x01, 0x00, 0x02, 0x06, 0x01, 0x00, 0x04, 0x0b, 0x08, 0x00, 0x00, 0x00, 0x00, 0x00
        /*0020*/ 	.byte	0x00, 0x00, 0x00, 0x00


//--------------------- .nv.info._ZN7cutlass13device_kernelINS_4fmha6kernel28FmhaKernelTmaWarpSpecializedINS1_10collective30FmhaMainloopTmaWarpSpecializedINS_10bfloat16_tEffN4cute5tupleIJNS7_1CILi128EEESA_NS9_ILi192EEEEEENS8_IJiNS9_ILi1EEENS8_IJiiEEEEEESF_SF_NS4_14ResidualFusionEJNS2_6OptionILNS2_3TagE0ENS9_ILb1EEEEENSH_ILSI_2ESJ_EEEEENS4_15FmhaFwdEpilogueIS6_fNS8_IJNS9_ILi64EEESB_SA_EEEEENS2_23PersistentTileSchedulerEJSK_SL_EEEEEvNT_6ParamsE --------------------------
	.section	.nv.info._ZN7cutlass13device_kernelINS_4fmha6kernel28FmhaKernelTmaWarpSpecializedINS1_10collective30FmhaMainloopTmaWarpSpecializedINS_10bfloat16_tEffN4cute5tupleIJNS7_1CILi128EEESA_NS9_ILi192EEEEEENS8_IJiNS9_ILi1EEENS8_IJiiEEEEEESF_SF_NS4_14ResidualFusionEJNS2_6OptionILNS2_3TagE0ENS9_ILb1EEEEENSH_ILSI_2ESJ_EEEEENS4_15FmhaFwdEpilogueIS6_fNS8_IJNS9_ILi64EEESB_SA_EEEEENS2_23PersistentTileSchedulerEJSK_SL_EEEEEvNT_6ParamsE,"",@"SHT_CUDA_INFO"
	.sectionflags	@""
	.align	4


	//----- nvinfo : EIATTR_CUDA_API_VERSION
	.align		4
        /*0000*/ 	.byte	0x04, 0x37
        /*0002*/ 	.short	(.L_24 - .L_23)
.L_23:
        /*0004*/ 	.word	0x00000082


	//----- nvinfo : EIATTR_KPARAM_INFO
	.align		4
.L_24:
        /*0008*/ 	.byte	0x04, 0x17
        /*000a*/ 	.short	(.L_26 - .L_25)
.L_25:
        /*000c*/ 	.word	0x00000000
        /*0010*/ 	.short	0x0000
        /*0012*/ 	.short	0x0070
        /*0014*/ 	.byte	0x00, 0xf0, 0x01, 0x20


	//----- nvinfo : EIATTR_SPARSE_MMA_MASK
	.align		4
.L_26:
        /*0018*/ 	.byte	0x03, 0x50
        /*001a*/ 	.short	0x0000


	//----- nvinfo : EIATTR_MAXREG_COUNT
	.align		4
        /*001c*/ 	.byte	0x03, 0x1b
        /*001e*/ 	.short	0x00a8


	//----- nvinfo : EIATTR_NUM_BARRIERS
	.align		4
        /*0020*/ 	.byte	0x02, 0x4c
        /*0022*/ 	.byte	0x02
	.zero		1


	//----- nvinfo : EIATTR_EXTERNS
	.align		4
        /*0024*/ 	.byte	0x04, 0x0f
        /*0026*/ 	.short	(.L_28 - .L_27)


	//   ....[0]....
	.align		4
.L_27:
        /*0028*/ 	.word	index@(__assertfail)


	//----- nvinfo : EIATTR_MERCURY_ISA_VERSION
	.align		4
.L_28:
        /*002c*/ 	.byte	0x03, 0x5f
        /*002e*/ 	.short	0x0101


	//----- nvinfo : EIATTR_INT_WARP_WIDE_INSTR_OFFSETS
	.align		4
        /*0030*/ 	.byte	0x04, 0x31
        /*0032*/ 	.short	(.L_30 - .L_29)


	//   ....[0]....
.L_29:
        /*0034*/ 	.word	0x00000780


	//   ....[1]....
        /*0038*/ 	.word	0x00000790


	//   ....[2]....
        /*003c*/ 	.word	0x000007a0


	//   ....[3]....
        /*0040*/ 	.word	0x000007b0


	//   ....[4]....
        /*0044*/ 	.word	0x00000820


	//   ....[5]....
        /*0048*/ 	.word	0x00000a00


	//   ....[6]....
        /*004c*/ 	.word	0x00000ab0


	//----- nvinfo : EIATTR_COOP_GROUP_MASK_REGIDS
	.align		4
.L_30:
        /*0050*/ 	.byte	0x04, 0x29
        /*0052*/ 	.short	(.L_32 - .L_31)


	//   ....[0]....
.L_31:
        /*0054*/ 	.word	0xffffffff


	//   ....[1]....
        /*0058*/ 	.word	0xffffffff


	//   ....[2]....
        /*005c*/ 	.word	0xffffffff


	//   ....[3]....
        /*0060*/ 	.word	0xffffffff


	//   ....[4]....
        /*0064*/ 	.word	0xffffffff


	//   ....[5]....
        /*0068*/ 	.word	0xffffffff


	//   ....[6]....
        /*006c*/ 	.word	0xffffffff


	//   ....[7]....
        /*0070*/ 	.word	0xffffffff


	//   ....[8]....
        /*0074*/ 	.word	0xffffffff


	//   ....[9]....
        /*0078*/ 	.word	0xffffffff


	//   ....[10]....
        /*007c*/ 	.word	0xffffffff


	//   ....[11]....
        /*0080*/ 	.word	0xffffffff


	//   ....[12]....
        /*0084*/ 	.word	0xffffffff


	//   ....[13]....
        /*0088*/ 	.word	0xffffffff


	//   ....[14]....
        /*008c*/ 	.word	0xffffffff


	//   ....[15]....
        /*0090*/ 	.word	0xffffffff


	//   ....[16]....
        /*0094*/ 	.word	0xffffffff


	//   ....[17]....
        /*0098*/ 	.word	0xffffffff


	//   ....[18]....
        /*009c*/ 	.word	0xffffffff


	//   ....[19]....
        /*00a0*/ 	.word	0xffffffff


	//   ....[20]....
        /*00a4*/ 	.word	0xffffffff


	//   ....[21]....
        /*00a8*/ 	.word	0xffffffff


	//----- nvinfo : EIATTR_COOP_GROUP_INSTR_OFFSETS
	.align		4
.L_32:
        /*00ac*/ 	.byte	0x04, 0x28
        /*00ae*/ 	.short	(.L_34 - .L_33)


	//   ....[0]....
.L_33:
        /*00b0*/ 	.word	0x00000070


	//   ....[1]....
        /*00b4*/ 	.word	0x000000a0


	//   ....[2]....
        /*00b8*/ 	.word	0x000001d0


	//   ....[3]....
        /*00bc*/ 	.word	0x00000400


	//   ....[4]....
        /*00c0*/ 	.word	0x000005c0


	//   ....[5]....
        /*00c4*/ 	.word	0x00000720


	//   ....[6]....
        /*00c8*/ 	.word	0x000023a0


	//   ....[7]....
        /*00cc*/ 	.word	0x00002460


	//   ....[8]....
        /*00d0*/ 	.word	0x00002c50


	//   ....[9]....
        /*00d4*/ 	.word	0x00002d70


	//   ....[10]....
        /*00d8*/ 	.word	0x00004d60


	//   ....[11]....
        /*00dc*/ 	.word	0x00004d80


	//   ....[12]....
        /*00e0*/ 	.word	0x000055d0


	//   ....[13]....
        /*00e4*/ 	.word	0x000057a0


	//   ....[14]....
        /*00e8*/ 	.word	0x00008500


	//   ....[15]....
        /*00ec*/ 	.word	0x00008600


	//   ....[16]....
        /*00f0*/ 	.word	0x00008ea0


	//   ....[17]....
        /*00f4*/ 	.word	0x00008ff0


	//   ....[18]....
        /*00f8*/ 	.word	0x0000b020


	//   ....[19]....
        /*00fc*/ 	.word	0x0000b060


	//   ....[20]....
        /*0100*/ 	.word	0x0000b0b0


	//   ....[21]....
        /*0104*/ 	.word	0x0000b0c0


	//----- nvinfo : EIATTR_REG_RECONFIG
	.align		4
.L_34:
        /*0108*/ 	.byte	0x01, 0x54
	.zero		2


	//----- nvinfo : EIATTR_SYSCALL_OFFSETS
	.align		4
        /*010c*/ 	.byte	0x04, 0x46
        /*010e*/ 	.short	(.L_36 - .L_35)


	//   ....[0]....
.L_35:
        /*0110*/ 	.word	0x0000bf30


	//   ....[1]....
        /*0114*/ 	.word	0x0000c090


	//----- nvinfo : EIATTR_MBARRIER_INSTR_OFFSETS
	.align		4
.L_36:
        /*0118*/ 	.byte	0x04, 0x39
        /*011a*/ 	.short	(.L_38 - .L_37)


	//   ....[0]....
.L_37:
        /*011c*/ 	.word	0x000003b0
        /*0120*/ 	.word	0x000000ff
        /*0124*/ 	.word	0x0004c450
        /*0128*/ 	.short	0x0100
        /*012a*/ 	.byte	0x08
	.zero		1


	//   ....[1]....
        /*012c*/ 	.word	0x000003c0
        /*0130*/ 	.word	0x000000ff
        /*0134*/ 	.word	0x0004c460
        /*0138*/ 	.short	0x0100
        /*013a*/ 	.byte	0x08
	.zero		1


	//   ....[2]....
        /*013c*/ 	.word	0x000003d0
        /*0140*/ 	.word	0x000000ff
        /*0144*/ 	.word	0x0004c458
        /*0148*/ 	.short	0x0100
        /*014a*/ 	.byte	0x08
	.zero		1


	//   ....[3]....
        /*014c*/ 	.word	0x000003e0
        /*0150*/ 	.word	0x000000ff
        /*0154*/ 	.word	0x0004c468
        /*0158*/ 	.short	0x0100
        /*015a*/ 	.byte	0x08
	.zero		1


	//   ....[4]....
        /*015c*/ 	.word	0x00000510
        /*0160*/ 	.word	0x000000ff
        /*0164*/ 	.word	0x0004c400
        /*0168*/ 	.short	0x0100
        /*016a*/ 	.byte	0x08
	.zero		1


	//   ....[5]....
        /*016c*/ 	.word	0x00000520
        /*0170*/ 	.word	0x000000ff
        /*0174*/ 	.word	0x0004c428
        /*0178*/ 	.short	0x0100
        /*017a*/ 	.byte	0x08
	.zero		1


	//   ....[6]....
        /*017c*/ 	.word	0x00000530
        /*0180*/ 	.word	0x000000ff
        /*0184*/ 	.word	0x0004c408
        /*0188*/ 	.short	0x0100
        /*018a*/ 	.byte	0x08
	.zero		1


	//   ....[7]....
        /*018c*/ 	.word	0x00000540
        /*0190*/ 	.word	0x000000ff
        /*0194*/ 	.word	0x0004c430
        /*0198*/ 	.short	0x0100
        /*019a*/ 	.byte	0x08
	.zero		1


	//   ....[8]....
        /*019c*/ 	.word	0x00000550
        /*01a0*/ 	.word	0x000000ff
        /*01a4*/ 	.word	0x0004c410
        /*01a8*/ 	.short	0x0100
        /*01aa*/ 	.byte	0x08
	.zero		1


	//   ....[9]....
        /*01ac*/ 	.word	0x00000560
        /*01b0*/ 	.word	0x000000ff
        /*01b4*/ 	.word	0x0004c438
        /*01b8*/ 	.short	0x0100
        /*01ba*/ 	.byte	0x08
	.zero		1


	//   ....[10]....
        /*01bc*/ 	.word	0x00000570
        /*01c0*/ 	.word	0x000000ff
        /*01c4*/ 	.word	0x0004c418
        /*01c8*/ 	.short	0x0100
        /*01ca*/ 	.byte	0x08
	.zero		1


	//   ....[11]....
        /*01cc*/ 	.word	0x00000580
        /*01d0*/ 	.word	0x000000ff
        /*01d4*/ 	.word	0x0004c440
        /*01d8*/ 	.short	0x0100
        /*01da*/ 	.byte	0x08
	.zero		1


	//   ....[12]....
        /*01dc*/ 	.word	0x00000590
        /*01e0*/ 	.word	0x000000ff
        /*01e4*/ 	.word	0x0004c420
        /*01e8*/ 	.short	0x0100
        /*01ea*/ 	.byte	0x08
	.zero		1


	//   ....[13]....
        /*01ec*/ 	.word	0x000005a0
        /*01f0*/ 	.word	0x000000ff
        /*01f4*/ 	.word	0x0004c448
        /*01f8*/ 	.short	0x0100
        /*01fa*/ 	.byte	0x08
	.zero		1


	//   ....[14]....
        /*01fc*/ 	.word	0x000006d0
        /*0200*/ 	.word	0x000000ff
        /*0204*/ 	.word	0x0004c470
        /*0208*/ 	.short	0x0100
        /*020a*/ 	.byte	0x08
	.zero		1


	//   ....[15]....
        /*020c*/ 	.word	0x000006e0
        /*0210*/ 	.word	0x000000ff
        /*0214*/ 	.word	0x0004c480
        /*0218*/ 	.short	0x0100
        /*021a*/ 	.byte	0x08
	.zero		1


	//   ....[16]....
        /*021c*/ 	.word	0x000006f0
        /*0220*/ 	.word	0x000000ff
        /*0224*/ 	.word	0x0004c478
        /*0228*/ 	.short	0x0100
        /*022a*/ 	.byte	0x08
	.zero		1


	//   ....[17]....
        /*022c*/ 	.word	0x00000700
        /*0230*/ 	.word	0x000000ff
        /*0234*/ 	.word	0x0004c488
        /*0238*/ 	.short	0x0100
        /*023a*/ 	.byte	0x08
	.zero		1


	//   ....[18]....
        /*023c*/ 	.word	0x00000840
        /*0240*/ 	.word	0x000000ff
        /*0244*/ 	.word	0x0004c490
        /*0248*/ 	.short	0x0100
        /*024a*/ 	.byte	0x06
	.zero		1


	//   ....[19]....
        /*024c*/ 	.word	0x00000850
        /*0250*/ 	.word	0x000000ff
        /*0254*/ 	.word	0x0004c498
        /*0258*/ 	.short	0x0100
        /*025a*/ 	.byte	0x06
	.zero		1


	//   ....[20]....
        /*025c*/ 	.word	0x00000860
        /*0260*/ 	.word	0x000000ff
        /*0264*/ 	.word	0x0004c4a0
        /*0268*/ 	.short	0x0100
        /*026a*/ 	.byte	0x06
	.zero		1


	//   ....[21]....
        /*026c*/ 	.word	0x00000870
        /*0270*/ 	.word	0x000000ff
        /*0274*/ 	.word	0x0004c4a8
        /*0278*/ 	.short	0x0100
        /*027a*/ 	.byte	0x06
	.zero		1


	//   ....[22]....
        /*027c*/ 	.word	0x00000970
        /*0280*/ 	.word	0x000000ff
        /*0284*/ 	.word	0x0004c4c0
        /*0288*/ 	.short	0x0100
        /*028a*/ 	.byte	0x08
	.zero		1


	//   ....[23]....
        /*028c*/ 	.word	0x00000980
        /*0290*/ 	.word	0x000000ff
        /*0294*/ 	.word	0x0004c4e0
        /*0298*/ 	.short	0x0100
        /*029a*/ 	.byte	0x08
	.zero		1


	//   ....[24]....
        /*029c*/ 	.word	0x00000990
        /*02a0*/ 	.word	0x000000ff
        /*02a4*/ 	.word	0x0004c4c8
        /*02a8*/ 	.short	0x0100
        /*02aa*/ 	.byte	0x08
	.zero		1


	//   ....[25]....
        /*02ac*/ 	.word	0x000009a0
        /*02b0*/ 	.word	0x000000ff
        /*02b4*/ 	.word	0x0004c4e8
        /*02b8*/ 	.short	0x0100
        /*02ba*/ 	.byte	0x08
	.zero		1


	//   ....[26]....
        /*02bc*/ 	.word	0x000009b0
        /*02c0*/ 	.word	0x000000ff
        /*02c4*/ 	.word	0x0004c4d0
        /*02c8*/ 	.short	0x0100
        /*02ca*/ 	.byte	0x08
	.zero		1


	//   ....[27]....
        /*02cc*/ 	.word	0x000009c0
        /*02d0*/ 	.word	0x000000ff
        /*02d4*/ 	.word	0x0004c4f0
        /*02d8*/ 	.short	0x0100
        /*02da*/ 	.byte	0x08
	.zero		1


	//   ....[28]....
        /*02dc*/ 	.word	0x000009d0
        /*02e0*/ 	.word	0x000000ff
        /*02e4*/ 	.word	0x0004c4d8
        /*02e8*/ 	.short	0x0100
        /*02ea*/ 	.byte	0x08
	.zero		1


	//   ....[29]....
        /*02ec*/ 	.word	0x000009e0
        /*02f0*/ 	.word	0x000000ff
        /*02f4*/ 	.word	0x0004c4f8
        /*02f8*/ 	.short	0x0100
        /*02fa*/ 	.byte	0x08
	.zero		1


	//   ....[30]....
        /*02fc*/ 	.word	0x00000ae0
        /*0300*/ 	.word	0x000000ff
        /*0304*/ 	.word	0x0004c4b0
        /*0308*/ 	.short	0x0100
        /*030a*/ 	.byte	0x06
	.zero		1


	//   ....[31]....
        /*030c*/ 	.word	0x000012a0
        /*0310*/ 	.word	0x000000ff
        /*0314*/ 	.word	0x0004c450
        /*0318*/ 	.short	0x010a
        /*031a*/ 	.byte	0x04
	.zero		1


	//   ....[32]....
        /*031c*/ 	.word	0x00001350
        /*0320*/ 	.word	0x000000ff
        /*0324*/ 	.word	0x0004c400
        /*0328*/ 	.short	0x010a
        /*032a*/ 	.byte	0x07
	.zero		1


	//   ....[33]....
        /*032c*/ 	.word	0x00001390
        /*0330*/ 	.word	0x000000ff
        /*0334*/ 	.word	0xfffffff8
        /*0338*/ 	.short	0x010a
        /*033a*/ 	.byte	0x05
	.zero		1


	//   ....[34]....
        /*033c*/ 	.word	0x000040a0
        /*0340*/ 	.word	0x00000022
        /*0344*/ 	.word	0x00000000
        /*0348*/ 	.short	0x0101
        /*034a*/ 	.byte	0x04
	.zero		1


	//   ....[35]....
        /*034c*/ 	.word	0x000041b0
        /*0350*/ 	.word	0x000000ff
        /*0354*/ 	.word	0x0004c400
        /*0358*/ 	.short	0x010a
        /*035a*/ 	.byte	0x05
	.zero		1


	//   ....[36]....
        /*035c*/ 	.word	0x000044d0
        /*0360*/ 	.word	0x000000ff
        /*0364*/ 	.word	0x00000000
        /*0368*/ 	.short	0x0101
        /*036a*/ 	.byte	0x07
	.zero		1


	//   ....[37]....
        /*036c*/ 	.word	0x00004660
        /*0370*/ 	.word	0x000000ff
        /*0374*/ 	.word	0x0004c400
        /*0378*/ 	.short	0x010a
        /*037a*/ 	.byte	0x06
	.zero		1


	//   ....[38]....
        /*037c*/ 	.word	0x000069e0
        /*0380*/ 	.word	0x000000ff
        /*0384*/ 	.word	0x0004c400
        /*0388*/ 	.short	0x010a
        /*038a*/ 	.byte	0x06
	.zero		1


	//   ....[39]....
        /*038c*/ 	.word	0x00007110
        /*0390*/ 	.word	0x000000ff
        /*0394*/ 	.word	0x0004c400
        /*0398*/ 	.short	0x010a
        /*039a*/ 	.byte	0x06
	.zero		1


	//   ....[40]....
        /*039c*/ 	.word	0x00007420
        /*03a0*/ 	.word	0x000000ff
        /*03a4*/ 	.word	0x00000000
        /*03a8*/ 	.short	0x0101
        /*03aa*/ 	.byte	0x06
	.zero		1


	//   ....[41]....
        /*03ac*/ 	.word	0x000074d0
        /*03b0*/ 	.word	0x000000ff
        /*03b4*/ 	.word	0x00000000
        /*03b8*/ 	.short	0x0101
        /*03ba*/ 	.byte	0x04
	.zero		1


	//   ....[42]....
        /*03bc*/ 	.word	0x00007680
        /*03c0*/ 	.word	0x000000ff
        /*03c4*/ 	.word	0x0004c400
        /*03c8*/ 	.short	0x010a
        /*03ca*/ 	.byte	0x06
	.zero		1


	//   ....[43]....
        /*03cc*/ 	.word	0x0000a1c0
        /*03d0*/ 	.word	0x000000ff
        /*03d4*/ 	.word	0x0004c400
        /*03d8*/ 	.short	0x010a
        /*03da*/ 	.byte	0x0a
	.zero		1


	//   ....[44]....
        /*03dc*/ 	.word	0x0000a9e0
        /*03e0*/ 	.word	0x000000ff
        /*03e4*/ 	.word	0x0004c400
        /*03e8*/ 	.short	0x010a
        /*03ea*/ 	.byte	0x0a
	.zero		1


	//   ....[45]....
        /*03ec*/ 	.word	0x0000acf0
        /*03f0*/ 	.word	0x000000ff
        /*03f4*/ 	.word	0x00000000
        /*03f8*/ 	.short	0x0101
        /*03fa*/ 	.byte	0x0a
	.zero		1


	//   ....[46]....
        /*03fc*/ 	.word	0x0000ada0
        /*0400*/ 	.word	0x000000ff
        /*0404*/ 	.word	0x00000000
        /*0408*/ 	.short	0x0101
        /*040a*/ 	.byte	0x04
	.zero		1


	//   ....[47]....
        /*040c*/ 	.word	0x0000af60
        /*0410*/ 	.word	0x000000ff
        /*0414*/ 	.word	0x00000000
        /*0418*/ 	.short	0x0101
        /*041a*/ 	.byte	0x05
	.zero		1


	//   ....[48]....
        /*041c*/ 	.word	0x0000aff0
        /*0420*/ 	.word	0x000000ff
        /*0424*/ 	.word	0x00000000
        /*0428*/ 	.short	0x0101
        /*042a*/ 	.byte	0x04
	.zero		1


	//   ....[49]....
        /*042c*/ 	.word	0x0000b7a0
        /*0430*/ 	.word	0x000000ff
        /*0434*/ 	.word	0x00000008
        /*0438*/ 	.short	0x010a
        /*043a*/ 	.byte	0x04
	.zero		1


	//   ....[50]....
        /*043c*/ 	.word	0x0000d650
        /*0440*/ 	.word	0x00000000
        /*0444*/ 	.word	0x0004c490
        /*0448*/ 	.short	0x0101
        /*044a*/ 	.byte	0x25
	.zero		1


	//   ....[51]....
        /*044c*/ 	.word	0x0000da20
        /*0450*/ 	.word	0x00000007
        /*0454*/ 	.word	0x0004c460
        /*0458*/ 	.short	0x010a
        /*045a*/ 	.byte	0x3f
	.zero		1


	//   ....[52]....
        /*045c*/ 	.word	0x0000dd40
        /*0460*/ 	.word	0x00000007
        /*0464*/ 	.word	0x0004c4b0
        /*0468*/ 	.short	0x0101
        /*046a*/ 	.byte	0x3f
	.zero		1


	//   ....[53]....
        /*046c*/ 	.word	0x0000dd50
        /*0470*/ 	.word	0x00000007
        /*0474*/ 	.word	0x0004c4b0
        /*0478*/ 	.short	0x010a
        /*047a*/ 	.byte	0x3f
	.zero		1


	//   ....[54]....
        /*047c*/ 	.word	0x0000ddf0
        /*0480*/ 	.word	0x00000004
        /*0484*/ 	.word	0x0004c460
        /*0488*/ 	.short	0x010a
        /*048a*/ 	.byte	0x3f
	.zero		1


	//   ....[55]....
        /*048c*/ 	.word	0x0000e410
        /*0490*/ 	.word	0x00000008
        /*0494*/ 	.word	0x0004c428
        /*0498*/ 	.short	0x010a
        /*049a*/ 	.byte	0x3f
	.zero		1


	//   ....[56]....
        /*049c*/ 	.word	0x0000e730
        /*04a0*/ 	.word	0x00000005
        /*04a4*/ 	.word	0x0004c4b0
        /*04a8*/ 	.short	0x0101
        /*04aa*/ 	.byte	0x3f
	.zero		1


	//   ....[57]....
        /*04ac*/ 	.word	0x0000e740
        /*04b0*/ 	.word	0x00000005
        /*04b4*/ 	.word	0x0004c4b0
        /*04b8*/ 	.short	0x010a
        /*04ba*/ 	.byte	0x3f
	.zero		1


	//   ....[58]....
        /*04bc*/ 	.word	0x0000e7f0
        /*04c0*/ 	.word	0x00000007
        /*04c4*/ 	.word	0x0004c428
        /*04c8*/ 	.short	0x010a
        /*04ca*/ 	.byte	0x3f
	.zero		1


	//   ....[59]....
        /*04cc*/ 	.word	0x0000eba0
        /*04d0*/ 	.word	0x00000006
        /*04d4*/ 	.word	0x0004c428
        /*04d8*/ 	.short	0x010a
        /*04da*/ 	.byte	0x3f
	.zero		1


	//   ....[60]....
        /*04dc*/ 	.word	0x0000eee0
        /*04e0*/ 	.word	0x00000006
        /*04e4*/ 	.word	0x0004c428
        /*04e8*/ 	.short	0x010a
        /*04ea*/ 	.byte	0x3f
	.zero		1


	//   ....[61]....
        /*04ec*/ 	.word	0x0000f270
        /*04f0*/ 	.word	0x00000003
        /*04f4*/ 	.word	0x0004c450
        /*04f8*/ 	.short	0x010a
        /*04fa*/ 	.byte	0x3f
	.zero		1


	//   ....[62]....
        /*04fc*/ 	.word	0x0000f2d0
        /*0500*/ 	.word	0x00000006
        /*0504*/ 	.word	0x0004c400
        /*0508*/ 	.short	0x010a
        /*050a*/ 	.byte	0x3f
	.zero		1


	//   ....[63]....
        /*050c*/ 	.word	0x0000f340
        /*0510*/ 	.word	0x00000003
        /*0514*/ 	.word	0xfffffff8
        /*0518*/ 	.short	0x010a
        /*051a*/ 	.byte	0x3f
	.zero		1


	//   ....[64]....
        /*051c*/ 	.word	0x0000f3a0
        /*0520*/ 	.word	0x0000000e
        /*0524*/ 	.word	0x0004c400
        /*0528*/ 	.short	0x010a
        /*052a*/ 	.byte	0x3f
	.zero		1


	//   ....[65]....
        /*052c*/ 	.word	0x0000f400
        /*0530*/ 	.word	0x00000015
        /*0534*/ 	.word	0x0004c400
        /*0538*/ 	.short	0x010a
        /*053a*/ 	.byte	0x3f
	.zero		1


	//   ....[66]....
        /*053c*/ 	.word	0x0000f460
        /*0540*/ 	.word	0x0000000e
        /*0544*/ 	.word	0x0004c400
        /*0548*/ 	.short	0x010a
        /*054a*/ 	.byte	0x3f
	.zero		1


	//   ....[67]....
        /*054c*/ 	.word	0x0000f4c0
        /*0550*/ 	.word	0x0000000f
        /*0554*/ 	.word	0x0004c400
        /*0558*/ 	.short	0x010a
        /*055a*/ 	.byte	0x3f
	.zero		1


	//   ....[68]....
        /*055c*/ 	.word	0x0000f520
        /*0560*/ 	.word	0x0000000e
        /*0564*/ 	.word	0x0004c400
        /*0568*/ 	.short	0x010a
        /*056a*/ 	.byte	0x3f
	.zero		1


	//   ....[69]....
        /*056c*/ 	.word	0x0000f590
        /*0570*/ 	.word	0x00000004
        /*0574*/ 	.word	0x00000008
        /*0578*/ 	.short	0x010a
        /*057a*/ 	.byte	0x3f
	.zero		1


	//   ....[70]....
        /*057c*/ 	.word	0x0000f660
        /*0580*/ 	.word	0x00000007
        /*0584*/ 	.word	0x0004c460
        /*0588*/ 	.short	0x010a
        /*058a*/ 	.byte	0x3f
	.zero		1


	//   ....[71]....
        /*058c*/ 	.word	0x0000f6b0
        /*0590*/ 	.word	0x00000007
        /*0594*/ 	.word	0x0004c4b0
        /*0598*/ 	.short	0x010a
        /*059a*/ 	.byte	0x3f
	.zero		1


	//   ....[72]....
        /*059c*/ 	.word	0x0000f700
        /*05a0*/ 	.word	0x00000004
        /*05a4*/ 	.word	0x0004c460
        /*05a8*/ 	.short	0x010a
        /*05aa*/ 	.byte	0x3f
	.zero		1


	//   ....[73]....
        /*05ac*/ 	.word	0x0000f7d0
        /*05b0*/ 	.word	0x00000008
        /*05b4*/ 	.word	0x0004c428
        /*05b8*/ 	.short	0x010a
        /*05ba*/ 	.byte	0x3f
	.zero		1


	//   ....[74]....
        /*05bc*/ 	.word	0x0000f820
        /*05c0*/ 	.word	0x00000005
        /*05c4*/ 	.word	0x0004c4b0
        /*05c8*/ 	.short	0x010a
        /*05ca*/ 	.byte	0x3f
	.zero		1


	//   ....[75]....
        /*05cc*/ 	.word	0x0000f870
        /*05d0*/ 	.word	0x00000007
        /*05d4*/ 	.word	0x0004c428
        /*05d8*/ 	.short	0x010a
        /*05da*/ 	.byte	0x3f
	.zero		1


	//   ....[76]....
        /*05dc*/ 	.word	0x0000f8c0
        /*05e0*/ 	.word	0x00000006
        /*05e4*/ 	.word	0x0004c428
        /*05e8*/ 	.short	0x010a
        /*05ea*/ 	.byte	0x3f
	.zero		1


	//   ....[77]....
        /*05ec*/ 	.word	0x0000f910
        /*05f0*/ 	.word	0x00000006
        /*05f4*/ 	.word	0x0004c428
        /*05f8*/ 	.short	0x010a
        /*05fa*/ 	.byte	0x3f
	.zero		1


	//----- nvinfo : EIATTR_NUM_MBARRIERS
	.align		4
.L_38:
        /*05fc*/ 	.byte	0x03, 0x38
        /*05fe*/ 	.short	0x001f


	//----- nvinfo : EIATTR_EXIT_INSTR_OFFSETS
	.align		4
        /*0600*/ 	.byte	0x04, 0x1c
        /*0602*/ 	.short	(.L_40 - .L_39)


	//   ....[0]....
.L_39:
        /*0604*/ 	.word	0x00000b40


	//   ....[1]....
        /*0608*/ 	.word	0x00000bb0


	//   ....[2]....
        /*060c*/ 	.word	0x0000d680


	//   ....[3]....
        /*0610*/ 	.word	0x0000d6e0


	//   ....[4]....
        /*0614*/ 	.word	0x0000d710


	//   ....[5]....
        /*0618*/ 	.word	0x0000e100


	//   ....[6]....
        /*061c*/ 	.word	0x0000e130


	//   ....[7]....
        /*0620*/ 	.word	0x0000f250


	//----- nvinfo : EIATTR_MAX_THREADS
	.align		4
.L_40:
        /*0624*/ 	.byte	0x04, 0x05
        /*0626*/ 	.short	(.L_42 - .L_41)
.L_41:
        /*0628*/ 	.word	0x00000180
        /*062c*/ 	.word	0x00000001
        /*0630*/ 	.word	0x00000001


	//----- nvinfo : EIATTR_CRS_STACK_SIZE
	.align		4
.L_42:
        /*0634*/ 	.byte	0x04, 0x1e
        /*0636*/ 	.short	(.L_44 - .L_43)
.L_43:
        /*0638*/ 	.word	0x00000000


	//----- nvinfo : EIATTR_CBANK_PARAM_SIZE
	.align		4
.L_44:
        /*063c*/ 	.byte	0x03, 0x19
        /*063e*/ 	.short	0x0870


	//----- nvinfo : EIATTR_PARAM_CBANK
	.align		4
        /*0640*/ 	.byte	0x04, 0x0a
        /*0642*/ 	.short	(.L_46 - .L_45)
	.align		4
.L_45:
        /*0644*/ 	.word	index@(.nv.constant0._ZN7cutlass13device_kernelINS_4fmha6kernel28FmhaKernelTmaWarpSpecializedINS1_10collective30FmhaMainloopTmaWarpSpecializedINS_10bfloat16_tEffN4cute5tupleIJNS7_1CILi128EEESA_NS9_ILi192EEEEEENS8_IJiNS9_ILi1EEENS8_IJiiEEEEEESF_SF_NS4_14ResidualFusionEJNS2_6OptionILNS2_3TagE0ENS9_ILb1EEEEENSH_ILSI_2ESJ_EEEEENS4_15FmhaFwdEpilogueIS6_fNS8_IJNS9_ILi64EEESB_SA_EEEEENS2_23PersistentTileSchedulerEJSK_SL_EEEEEvNT_6ParamsE)
        /*0648*/ 	.short	0x0210
        /*064a*/ 	.short	0x0870


	//----- nvinfo : EIATTR_SW_WAR
	.align		4
.L_46:
        /*064c*/ 	.byte	0x04, 0x36
        /*064e*/ 	.short	(.L_48 - .L_47)
.L_47:
        /*0650*/ 	.word	0x00000008
.L_48:


//--------------------- .nv.callgraph             --------------------------
	.section	.nv.callgraph,"",@"SHT_CUDA_CALLGRAPH"
	.align	4
	.sectionentsize	8
	.align		4
        /*0000*/ 	.word	0x00000000
	.align		4
        /*0004*/ 	.word	0xffffffff
	.align		4
        /*0008*/ 	.word	index@(_ZN7cutlass13device_kernelINS_4fmha6kernel28FmhaKernelTmaWarpSpecializedINS1_10collective30FmhaMainloopTmaWarpSpecializedINS_10bfloat16_tEffN4cute5tupleIJNS7_1CILi128EEESA_NS9_ILi192EEEEEENS8_IJiNS9_ILi1EEENS8_IJiiEEEEEESF_SF_NS4_14ResidualFusionEJNS2_6OptionILNS2_3TagE0ENS9_ILb1EEEEENSH_ILSI_2ESJ_EEEEENS4_15FmhaFwdEpilogueIS6_fNS8_IJNS9_ILi64EEESB_SA_EEEEENS2_23PersistentTileSchedulerEJSK_SL_EEEEEvNT_6ParamsE)
	.align		4
        /*000c*/ 	.word	index@(__assertfail)
	.align		4
        /*0010*/ 	.word	0x00000000
	.align		4
        /*0014*/ 	.word	0xfffffffe
	.align		4
        /*0018*/ 	.word	0x00000000
	.align		4
        /*001c*/ 	.word	0xfffffffd
	.align		4
        /*0020*/ 	.word	0x00000000
	.align		4
        /*0024*/ 	.word	0xfffffffc


//--------------------- .nv.constant4             --------------------------
	.section	.nv.constant4,"a",@progbits
	.align	8
	.align		8
.nv.constant4:
        /*0000*/ 	.dword	__assertfail
	.align		8
        /*0008*/ 	.dword	__unnamed_1
	.align		8
        /*0010*/ 	.dword	__unnamed_2
	.align		8
        /*0018*/ 	.dword	_ZN39_INTERNAL_e2e2ef03_4_k_cu_229502d9_36094cuda3std3__45__cpo5beginE
	.align		8
        /*0020*/ 	.dword	_ZN39_INTERNAL_e2e2ef03_4_k_cu_229502d9_36094cuda3std3__45__cpo3endE
	.align		8
        /*0028*/ 	.dword	_ZN39_INTERNAL_e2e2ef03_4_k_cu_229502d9_36094cuda3std3__45__cpo6cbeginE
	.align		8
        /*0030*/ 	.dword	_ZN39_INTERNAL_e2e2ef03_4_k_cu_229502d9_36094cuda3std3__45__cpo4cendE
	.align		8
        /*0038*/ 	.dword	_ZN39_INTERNAL_e2e2ef03_4_k_cu_229502d9_36094cuda3std3__441_GLOBAL__N__e2e2ef03_4_k_cu_229502d9_36096ignoreE
	.align		8
        /*0040*/ 	.dword	_ZN39_INTERNAL_e2e2ef03_4_k_cu_229502d9_36094cuda3std3__419piecewise_constructE
	.align		8
        /*0048*/ 	.dword	_ZN39_INTERNAL_e2e2ef03_4_k_cu_229502d9_36094cuda3std3__48in_placeE
	.align		8
        /*0050*/ 	.dword	_ZN39_INTERNAL_e2e2ef03_4_k_cu_229502d9_36094cuda3std6ranges3__45__cpo4swapE
	.align		8
        /*0058*/ 	.dword	_ZN39_INTERNAL_e2e2ef03_4_k_cu_229502d9_36094cuda3std6ranges3__45__cpo9iter_moveE
	.align		8
        /*0060*/ 	.dword	_ZN39_INTERNAL_e2e2ef03_4_k_cu_229502d9_36094cute7productE
	.align		8
        /*0068*/ 	.dword	_ZN39_INTERNAL_e2e2ef03_4_k_cu_229502d9_36094cute1_E
	.align		8
        /*0070*/ 	.dword	$str$24
	.align		8
        /*0078*/ 	.dword	$str$25


//--------------------- .text._ZN7cutlass13device_kernelINS_4fmha6kernel28FmhaKernelTmaWarpSpecializedINS1_10collective30FmhaMainloopTmaWarpSpecializedINS_10bfloat16_tEffN4cute5tupleIJNS7_1CILi128EEESA_NS9_ILi192EEEEEENS8_IJiNS9_ILi1EEENS8_IJiiEEEEEESF_SF_NS4_14ResidualFusionEJNS2_6OptionILNS2_3TagE0ENS9_ILb1EEEEENSH_ILSI_2ESJ_EEEEENS4_15FmhaFwdEpilogueIS6_fNS8_IJNS9_ILi64EEESB_SA_EEEEENS2_23PersistentTileSchedulerEJSK_SL_EEEEEvNT_6ParamsE --------------------------
	.section	.text._ZN7cutlass13device_kernelINS_4fmha6kernel28FmhaKernelTmaWarpSpecializedINS1_10collective30FmhaMainloopTmaWarpSpecializedINS_10bfloat16_tEffN4cute5tupleIJNS7_1CILi128EEESA_NS9_ILi192EEEEEENS8_IJiNS9_ILi1EEENS8_IJiiEEEEEESF_SF_NS4_14ResidualFusionEJNS2_6OptionILNS2_3TagE0ENS9_ILb1EEEEENSH_ILSI_2ESJ_EEEEENS4_15FmhaFwdEpilogueIS6_fNS8_IJNS9_ILi64EEESB_SA_EEEEENS2_23PersistentTileSchedulerEJSK_SL_EEEEEvNT_6ParamsE,"ax",@progbits
	.align	128
.text._ZN7cutlass13device_kernelINS_4fmha6kernel28FmhaKernelTmaWarpSpecializedINS1_10collective30FmhaMainloopTmaWarpSpecializedINS_10bfloat16_tEffN4cute5tupleIJNS7_1CILi128EEESA_NS9_ILi192EEEEEENS8_IJiNS9_ILi1EEENS8_IJiiEEEEEESF_SF_NS4_14ResidualFusionEJNS2_6OptionILNS2_3TagE0ENS9_ILb1EEEEENSH_ILSI_2ESJ_EEEEENS4_15FmhaFwdEpilogueIS6_fNS8_IJNS9_ILi64EEESB_SA_EEEEENS2_23PersistentTileSchedulerEJSK_SL_EEEEEvNT_6ParamsE:
        .type           _ZN7cutlass13device_kernelINS_4fmha6kernel28FmhaKernelTmaWarpSpecializedINS1_10collective30FmhaMainloopTmaWarpSpecializedINS_10bfloat16_tEffN4cute5tupleIJNS7_1CILi128EEESA_NS9_ILi192EEEEEENS8_IJiNS9_ILi1EEENS8_IJiiEEEEEESF_SF_NS4_14ResidualFusionEJNS2_6OptionILNS2_3TagE0ENS9_ILb1EEEEENSH_ILSI_2ESJ_EEEEENS4_15FmhaFwdEpilogueIS6_fNS8_IJNS9_ILi64EEESB_SA_EEEEENS2_23PersistentTileSchedulerEJSK_SL_EEEEEvNT_6ParamsE,@function
        .size           _ZN7cutlass13device_kernelINS_4fmha6kernel28FmhaKernelTmaWarpSpecializedINS1_10collective30FmhaMainloopTmaWarpSpecializedINS_10bfloat16_tEffN4cute5tupleIJNS7_1CILi128EEESA_NS9_ILi192EEEEEENS8_IJiNS9_ILi1EEENS8_IJiiEEEEEESF_SF_NS4_14ResidualFusionEJNS2_6OptionILNS2_3TagE0ENS9_ILb1EEEEENSH_ILSI_2ESJ_EEEEENS4_15FmhaFwdEpilogueIS6_fNS8_IJNS9_ILi64EEESB_SA_EEEEENS2_23PersistentTileSchedulerEJSK_SL_EEEEEvNT_6ParamsE,(.L_x_153 - _ZN7cutlass13device_kernelINS_4fmha6kernel28FmhaKernelTmaWarpSpecializedINS1_10collective30FmhaMainloopTmaWarpSpecializedINS_10bfloat16_tEffN4cute5tupleIJNS7_1CILi128EEESA_NS9_ILi192EEEEEENS8_IJiNS9_ILi1EEENS8_IJiiEEEEEESF_SF_NS4_14ResidualFusionEJNS2_6OptionILNS2_3TagE0ENS9_ILb1EEEEENSH_ILSI_2ESJ_EEEEENS4_15FmhaFwdEpilogueIS6_fNS8_IJNS9_ILi64EEESB_SA_EEEEENS2_23PersistentTileSchedulerEJSK_SL_EEEEEvNT_6ParamsE)
        .other          _ZN7cutlass13device_kernelINS_4fmha6kernel28FmhaKernelTmaWarpSpecializedINS1_10collective30FmhaMainloopTmaWarpSpecializedINS_10bfloat16_tEffN4cute5tupleIJNS7_1CILi128EEESA_NS9_ILi192EEEEEENS8_IJiNS9_ILi1EEENS8_IJiiEEEEEESF_SF_NS4_14ResidualFusionEJNS2_6OptionILNS2_3TagE0ENS9_ILb1EEEEENSH_ILSI_2ESJ_EEEEENS4_15FmhaFwdEpilogueIS6_fNS8_IJNS9_ILi64EEESB_SA_EEEEENS2_23PersistentTileSchedulerEJSK_SL_EEEEEvNT_6ParamsE,@"STO_CUDA_ENTRY STV_DEFAULT"
_ZN7cutlass13device_kernelINS_4fmha6kernel28FmhaKernelTmaWarpSpecializedINS1_10collective30FmhaMainloopTmaWarpSpecializedINS_10bfloat16_tEffN4cute5tupleIJNS7_1CILi128EEESA_NS9_ILi192EEEEEENS8_IJiNS9_ILi1EEENS8_IJiiEEEEEESF_SF_NS4_14ResidualFusionEJNS2_6OptionILNS2_3TagE0ENS9_ILb1EEEEENSH_ILSI_2ESJ_EEEEENS4_15FmhaFwdEpilogueIS6_fNS8_IJNS9_ILi64EEESB_SA_EEEEENS2_23PersistentTileSchedulerEJSK_SL_EEEEEvNT_6ParamsE:
[----:B------:R-:W1:Y:S01]  /*0000*/  LDC R1, c[0x0][0x28] ;  /* 0x00000a00ff017b82 */ /* 0x000e620000000800 */
[----:B------:R-:W2:Y:S07]  /*0010*/  S2R R2, SR_TID.X ;  /* 0x0000000000027919 */ /* 0x000eae0000002100 */
[----:B------:R-:W3:Y:S01]  /*0020*/  S2UR UR6, SR_CTAID.X ;  /* 0x00000000000679c3 */ /* 0x000ee20000002500 */
[----:B------:R-:W-:Y:S01]  /*0030*/  ELECT P1, URZ, PT ;  /* 0x00000000003f782f */ /* 0x000fe20003820000 */
[----:B------:R-:W-:Y:S01]  /*0040*/  BSSY B0, `(.L_x_0) ;  /* 0x0000018000007945 */ /* 0x000fe20003800000 */
[----:B---3--:R-:W-:-:S02]  /*0050*/  MOV R17, UR6 ;  /* 0x0000000600117c02 */ /* 0x008fc40008000f00 */
[----:B--2---:R-:W-:-:S05]  /*0060*/  SHF.R.U32.HI R0, RZ, 0x5, R2 ;  /* 0x00000005ff007819 */ /* 0x004fca0000011602 */
[----:B------:R-:W2:Y:S02]  /*0070*/  SHFL.IDX PT, R3, R0, RZ, 0x1f ;  /* 0x00001fff00037589 */ /* 0x000ea400000e0000 */
[----:B--2---:R-:W-:Y:S02]  /*0080*/  R2UR UR4, R3 ;  /* 0x00000000030472ca */ /* 0x004fe400000e0000 */
[----:B------:R-:W-:-:S06]  /*0090*/  SHF.R.U32.HI R3, RZ, 0x7, R2 ;  /* 0x00000007ff037819 */ /* 0x000fcc0000011602 */
[----:B------:R-:W2:Y:S05]  /*00a0*/  SHFL.IDX PT, R3, R3, RZ, 0x1f ;  /* 0x00001fff03037589 */ /* 0x000eaa00000e0000 */
[----:B------:R-:W-:Y:S02]  /*00b0*/  USHF.R.S32.HI UR5, URZ, 0x1f, UR4 ;  /* 0x0000001f3f057899 */ /* 0x000fe40008011404 */
[----:B------:R-:W-:Y:S02]  /*00c0*/  ISETP.EQ.AND P2, PT, RZ, UR4, P1 ;  /* 0x00000004ff007c0c */ /* 0x000fe40008f42270 */
[----:B------:R-:W-:-:S04]  /*00d0*/  ULEA.HI UR5, UR5, UR4, URZ, 0x2 ;  /* 0x0000000405057291 */ /* 0x000fc8000f8f103f */
[----:B------:R-:W-:-:S04]  /*00e0*/  ULOP3.LUT UR5, UR5, 0xfffffffc, URZ, 0xc0, !UPT ;  /* 0xfffffffc05057892 */ /* 0x000fc8000f8ec03f */
[----:B------:R-:W-:-:S03]  /*00f0*/  UIADD3 UR5, UR4, -UR5, URZ ;  /* 0x8000000504057290 */ /* 0x000fc6000fffe03f */
[----:B-1----:R-:W-:Y:S09]  /*0100*/  @!P2 BRA `(.L_x_1) ;  /* 0x00000000002ca947 */ /* 0x002ff20003800000 */
[----:B------:R-:W-:Y:S02]  /*0110*/  ULDC.64 UR6, c[0x0][0x198] ;  /* 0x0000660000067ab9 */ /* 0x000fe40000000a00 */
[----:B------:R-:W-:Y:S02]  /*0120*/  UIADD3 UR8, UP0, UR6, 0xf0, URZ ;  /* 0x000000f006087890 */ /* 0x000fe4000ff1e03f */
[----:B------:R-:W-:Y:S02]  /*0130*/  UIADD3 UR10, UP1, UR6, 0x1f0, URZ ;  /* 0x000001f0060a7890 */ /* 0x000fe4000ff3e03f */
[----:B------:R-:W-:Y:S02]  /*0140*/  UIADD3 UR6, UP2, UR6, 0x2f0, URZ ;  /* 0x000002f006067890 */ /* 0x000fe4000ff5e03f */
[----:B------:R-:W-:Y:S02]  /*0150*/  UIADD3.X UR9, URZ, UR7, URZ, UP0, !UPT ;  /* 0x000000073f097290 */ /* 0x000fe400087fe43f */
[----:B------:R-:W-:-:S02]  /*0160*/  UIADD3.X UR11, URZ, UR7, URZ, UP1, !UPT ;  /* 0x000000073f0b7290 */ /* 0x000fc40008ffe43f */
[----:B------:R-:W-:-:S05]  /*0170*/  UIADD3.X UR7, URZ, UR7, URZ, UP2, !UPT ;  /* 0x000000073f077290 */ /* 0x000fca00097fe43f */
[----:B------:R1:W-:Y:S02]  /*0180*/  UTMACCTL.PF [UR8] ;  /* 0x00000000080079b9 */ /* 0x0003e40008040000 */
[----:B------:R1:W-:Y:S02]  /*0190*/  UTMACCTL.PF [UR10] ;  /* 0x000000000a0079b9 */ /* 0x0003e40008040000 */
[----:B------:R1:W-:Y:S02]  /*01a0*/  UTMACCTL.PF [UR6] ;  /* 0x00000000060079b9 */ /* 0x0003e40008040000 */
[----:B-1----:R-:W-:Y:S01]  /*01b0*/  NOP ;  /* 0x0000000000007918 */ /* 0x002fe20000000000 */
.L_x_1:
[----:B------:R-:W-:Y:S05]  /*01c0*/  BSYNC B0 ;  /* 0x0000000000007941 */ /* 0x000fea0003800000 */
.L_x_0:
[----:B------:R-:W1:Y:S01]  /*01d0*/  SHFL.IDX PT, R4, R0, RZ, 0x1f ;  /* 0x00001fff00047589 */ /* 0x000e6200000e0000 */
[----:B--2---:R-:W-:Y:S01]  /*01e0*/  R2UR UR61, R3 ;  /* 0x00000000033d72ca */ /* 0x004fe200000e0000 */
[----:B------:R-:W-:Y:S02]  /*01f0*/  UISETP.NE.AND UP0, UPT, UR5, 0x1, UPT ;  /* 0x000000010500788c */ /* 0x000fe4000bf05270 */
[----:B------:R-:W-:-:S10]  /*0200*/  UISETP.NE.AND UP1, UPT, UR5, 0x2, UPT ;  /* 0x000000020500788c */ /* 0x000fd4000bf25270 */
[----:B------:R-:W-:Y:S02]  /*0210*/  UIADD3 UR10, UR61, -0x1, URZ ;  /* 0xffffffff3d0a7890 */ /* 0x000fe4000fffe03f */
[----:B------:R-:W-:Y:S02]  /*0220*/  UISETP.EQ.AND UP2, UPT, UR61, URZ, !UP0 ;  /* 0x0000003f3d00728c */ /* 0x000fe4000c742270 */
[----:B------:R-:W-:Y:S02]  /*0230*/  UISETP.EQ.AND UP3, UPT, UR61, URZ, !UP1 ;  /* 0x0000003f3d00728c */ /* 0x000fe4000cf62270 */
[----:B------:R-:W-:Y:S02]  /*0240*/  UISETP.GE.U32.AND UP4, UPT, UR10, 0x4, UPT ;  /* 0x000000040a00788c */ /* 0x000fe4000bf86070 */
[----:B------:R-:W-:Y:S01]  /*0250*/  USEL UR4, URZ, 0x1, !UP2 ;  /* 0x000000013f047887 */ /* 0x000fe2000d000000 */
[----:B-1----:R-:W-:Y:S01]  /*0260*/  ISETP.NE.AND P0, PT, R4, RZ, PT ;  /* 0x000000ff0400720c */ /* 0x002fe20003f05270 */
[----:B------:R-:W-:Y:S01]  /*0270*/  USEL UR6, URZ, 0x1, !UP3 ;  /* 0x000000013f067887 */ /* 0x000fe2000d800000 */
[----:B------:R-:W-:Y:S01]  /*0280*/  MOV R4, UR5 ;  /* 0x0000000500047c02 */ /* 0x000fe20008000f00 */
[----:B------:R-:W-:-:S02]  /*0290*/  USEL UR7, UR4, 0x2, UP4 ;  /* 0x0000000204077887 */ /* 0x000fc4000a000000 */
[----:B------:R-:W-:-:S04]  /*02a0*/  USEL UR4, UR6, 0x2, UP4 ;  /* 0x0000000206047887 */ /* 0x000fc8000a000000 */
[----:B------:R-:W-:Y:S02]  /*02b0*/  MOV R18, UR7 ;  /* 0x0000000700127c02 */ /* 0x000fe40008000f00 */
[----:B------:R-:W-:Y:S02]  /*02c0*/  MOV R16, UR4 ;  /* 0x0000000400107c02 */ /* 0x000fe40008000f00 */
[----:B------:R-:W-:Y:S05]  /*02d0*/  @P0 BRA `(.L_x_2) ;  /* 0x0000000000480947 */ /* 0x000fea0003800000 */
[----:B------:R-:W1:Y:S01]  /*02e0*/  S2UR UR8, SR_CgaCtaId ;  /* 0x00000000000879c3 */ /* 0x000e620000008800 */
[----:B------:R-:W-:Y:S01]  /*02f0*/  UMOV UR4, 0x400 ;  /* 0x0000040000047882 */ /* 0x000fe20000000000 */
[----:B------:R-:W-:Y:S01]  /*0300*/  UMOV UR5, 0x1 ;  /* 0x0000000100057882 */ /* 0x000fe20000000000 */
[----:B------:R-:W-:Y:S01]  /*0310*/  UMOV UR6, 0x80 ;  /* 0x0000008000067882 */ /* 0x000fe20000000000 */
[----:B------:R-:W-:Y:S01]  /*0320*/  ELECT P0, URZ, PT ;  /* 0x00000000003f782f */ /* 0x000fe20003800000 */
[----:B------:R-:W-:-:S04]  /*0330*/  UIADD3 UR6, -UR6, 0x100000, URZ ;  /* 0x0010000006067890 */ /* 0x000fc8000fffe13f */
[----:B------:R-:W-:Y:S02]  /*0340*/  USHF.L.U32 UR7, UR6, 0xb, URZ ;  /* 0x0000000b06077899 */ /* 0x000fe4000800063f */
[----:B------:R-:W-:Y:S02]  /*0350*/  USHF.L.U32 UR6, UR6, 0x1, URZ ;  /* 0x0000000106067899 */ /* 0x000fe4000800063f */
[----:B-1----:R-:W-:Y:S02]  /*0360*/  ULEA UR8, UR8, UR4, 0x18 ;  /* 0x0000000408087291 */ /* 0x002fe4000f8ec03f */
[----:B------:R-:W-:-:S04]  /*0370*/  UIADD3 UR4, -UR5, 0x100000, URZ ;  /* 0x0010000005047890 */ /* 0x000fc8000fffe13f */
[----:B------:R-:W-:Y:S02]  /*0380*/  USHF.L.U32 UR5, UR4, 0xb, URZ ;  /* 0x0000000b04057899 */ /* 0x000fe4000800063f */
[----:B------:R-:W-:Y:S01]  /*0390*/  USHF.L.U32 UR4, UR4, 0x1, URZ ;  /* 0x0000000104047899 */ /* 0x000fe2000800063f */
[----:B------:R-:W1:Y:S11]  /*03a0*/  FENCE.VIEW.ASYNC.S ;  /* 0x00000000000073c6 */ /* 0x000e760000000000 */
[----:B-1----:R1:W2:Y:S01]  /*03b0*/  SYNCS.EXCH.64 URZ, [UR8+0x4c450], UR4 ;  /* 0x04c45004083f75b2 */ /* 0x0022a20008000100 */
[----:B------:R1:W3:Y:S01]  /*03c0*/  SYNCS.EXCH.64 URZ, [UR8+0x4c460], UR6 ;  /* 0x04c46006083f75b2 */ /* 0x0002e20008000100 */
[----:B------:R1:W4:Y:S01]  /*03d0*/  SYNCS.EXCH.64 URZ, [UR8+0x4c458], UR4 ;  /* 0x04c45804083f75b2 */ /* 0x0003220008000100 */
[----:B------:R1:W1:Y:S01]  /*03e0*/  SYNCS.EXCH.64 URZ, [UR8+0x4c468], UR6 ;  /* 0x04c46806083f75b2 */ /* 0x0002620008000100 */
[----:B------:R-:W-:Y:S01]  /*03f0*/  NOP ;  /* 0x0000000000007918 */ /* 0x000fe20000000000 */
.L_x_2:
[----:B------:R-:W5:Y:S01]  /*0400*/  SHFL.IDX PT, R3, R0, RZ, 0x1f ;  /* 0x00001fff00037589 */ /* 0x000f6200000e0000 */
[----:B------:R-:W-:Y:S01]  /*0410*/  NOP ;  /* 0x0000000000007918 */ /* 0x000fe20000000000 */
[----:B-----5:R-:W-:-:S13]  /*0420*/  ISETP.NE.AND P0, PT, R3, RZ, PT ;  /* 0x000000ff0300720c */ /* 0x020fda0003f05270 */
[----:B------:R-:W-:Y:S05]  /*0430*/  @P0 BRA `(.L_x_3) ;  /* 0x0000000000600947 */ /* 0x000fea0003800000 */
[----:B-1----:R-:W1:Y:S01]  /*0440*/  S2UR UR5, SR_CgaCtaId ;  /* 0x00000000000579c3 */ /* 0x002e620000008800 */
[----:B------:R-:W-:Y:S01]  /*0450*/  UMOV UR4, 0x400 ;  /* 0x0000040000047882 */ /* 0x000fe20000000000 */
[----:B------:R-:W-:Y:S01]  /*0460*/  UMOV UR6, 0x1 ;  /* 0x0000000100067882 */ /* 0x000fe20000000000 */
[----:B------:R-:W-:Y:S01]  /*0470*/  UMOV UR9, 0x100 ;  /* 0x0000010000097882 */ /* 0x000fe20000000000 */
[----:B------:R-:W-:-:S04]  /*0480*/  UIADD3 UR6, -UR6, 0x100000, URZ ;  /* 0x0010000006067890 */ /* 0x000fc8000fffe13f */
[----:B------:R-:W-:Y:S02]  /*0490*/  USHF.L.U32 UR7, UR6, 0xb, URZ ;  /* 0x0000000b06077899 */ /* 0x000fe4000800063f */
[----:B------:R-:W-:Y:S01]  /*04a0*/  USHF.L.U32 UR6, UR6, 0x1, URZ ;  /* 0x0000000106067899 */ /* 0x000fe2000800063f */
[----:B------:R-:W-:Y:S01]  /*04b0*/  ELECT P0, URZ, PT ;  /* 0x00000000003f782f */ /* 0x000fe20003800000 */
[----:B-1----:R-:W-:Y:S02]  /*04c0*/  ULEA UR8, UR5, UR4, 0x18 ;  /* 0x0000000405087291 */ /* 0x002fe4000f8ec03f */
[----:B------:R-:W-:-:S04]  /*04d0*/  UIADD3 UR4, -UR9, 0x100000, URZ ;  /* 0x0010000009047890 */ /* 0x000fc8000fffe13f */
[----:B------:R-:W-:Y:S02]  /*04e0*/  USHF.L.U32 UR5, UR4, 0xb, URZ ;  /* 0x0000000b04057899 */ /* 0x000fe4000800063f */
[----:B------:R-:W-:Y:S01]  /*04f0*/  USHF.L.U32 UR4, UR4, 0x1, URZ ;  /* 0x0000000104047899 */ /* 0x000fe2000800063f */
[----:B------:R-:W1:Y:S03]  /*0500*/  FENCE.VIEW.ASYNC.S ;  /* 0x00000000000073c6 */ /* 0x000e660000000000 */
[----:B-1----:R1:W1:Y:S08]  /*0510*/  SYNCS.EXCH.64 URZ, [UR8+0x4c400], UR6 ;  /* 0x04c40006083f75b2 */ /* 0x0022700008000100 */
[----:B------:R1:W1:Y:S01]  /*0520*/  SYNCS.EXCH.64 URZ, [UR8+0x4c428], UR4 ;  /* 0x04c42804083f75b2 */ /* 0x0002620008000100 */
        /* <DEDUP_REMOVED lines=8> */
[----:B------:R-:W-:Y:S01]  /*05b0*/  NOP ;  /* 0x0000000000007918 */ /* 0x000fe20000000000 */
.L_x_3:
        /* <DEDUP_REMOVED lines=21> */
[----:B------:R-:W-:Y:S01]  /*0710*/  NOP ;  /* 0x0000000000007918 */ /* 0x000fe20000000000 */
.L_x_4:
[----:B------:R-:W5:Y:S01]  /*0720*/  SHFL.IDX PT, R3, R0, RZ, 0x1f ;  /* 0x00001fff00037589 */ /* 0x000f6200000e0000 */
[----:B------:R-:W-:Y:S01]  /*0730*/  ELECT P0, URZ, PT ;  /* 0x00000000003f782f */ /* 0x000fe20003800000 */
[----:B------:R-:W-:Y:S01]  /*0740*/  NOP ;  /* 0x0000000000007918 */ /* 0x000fe20000000000 */
[----:B-1----:R-:W-:Y:S02]  /*0750*/  UMOV UR4, 0x80 ;  /* 0x0000008000047882 */ /* 0x002fe40000000000 */
[C---:B-----5:R-:W-:Y:S02]  /*0760*/  ISETP.NE.OR P0, PT, R3.reuse, RZ, !P0 ;  /* 0x000000ff0300720c */ /* 0x060fe40004705670 */
[----:B------:R-:W-:-:S11]  /*0770*/  ISETP.NE.AND P3, PT, R3, RZ, PT ;  /* 0x000000ff0300720c */ /* 0x000fd60003f65270 */
[----:B------:R-:W-:Y:S01]  /*0780*/  VOTEU.ALL UP2, P0 ;  /* 0x00000000003f7886 */ /* 0x000fe20000040000 */
[----:B------:R-:W-:Y:S01]  /*0790*/  VOTEU.ALL UP3, P0 ;  /* 0x00000000003f7886 */ /* 0x000fe20000060000 */
[----:B------:R-:W-:Y:S01]  /*07a0*/  VOTEU.ALL UP4, P0 ;  /* 0x00000000003f7886 */ /* 0x000fe20000080000 */
[----:B------:R-:W-:Y:S02]  /*07b0*/  VOTEU.ALL UP5, P0 ;  /* 0x00000000003f7886 */ /* 0x000fe400000a0000 */
[----:B------:R-:W1:Y:S01]  /*07c0*/  @!UP2 S2UR UR7, SR_CgaCtaId ;  /* 0x000000000007a9c3 */ /* 0x000e620000008800 */
[----:B------:R-:W-:Y:S01]  /*07d0*/  @!UP2 UMOV UR6, 0x400 ;  /* 0x000004000006a882 */ /* 0x000fe20000000000 */
[----:B------:R-:W-:-:S04]  /*07e0*/  @!UP2 UIADD3 UR4, -UR4, 0x100000, URZ ;  /* 0x001000000404a890 */ /* 0x000fc8000fffe13f */
[----:B------:R-:W-:Y:S02]  /*07f0*/  @!UP2 USHF.L.U32 UR5, UR4, 0xb, URZ ;  /* 0x0000000b0405a899 */ /* 0x000fe4000800063f */
[----:B------:R-:W-:Y:S02]  /*0800*/  @!UP2 USHF.L.U32 UR4, UR4, 0x1, URZ ;  /* 0x000000010404a899 */ /* 0x000fe4000800063f */
[----:B-1----:R-:W-:Y:S01]  /*0810*/  @!UP2 ULEA UR6, UR7, UR6, 0x18 ;  /* 0x000000060706a291 */ /* 0x002fe2000f8ec03f */
[----:B------:R-:W-:Y:S01]  /*0820*/  VOTEU.ALL UP2, P0 ;  /* 0x00000000003f7886 */ /* 0x000fe20000040000 */
[----:B------:R-:W1:Y:S10]  /*0830*/  FENCE.VIEW.ASYNC.S ;  /* 0x00000000000073c6 */ /* 0x000e740000000000 */
[----:B-1----:R1:W1:Y:S01]  /*0840*/  @!UP2 SYNCS.EXCH.64 URZ, [UR6+0x4c490], UR4 ;  /* 0x04c49004063fa5b2 */ /* 0x0022620008000100 */
[----:B------:R1:W1:Y:S01]  /*0850*/  @!UP3 SYNCS.EXCH.64 URZ, [UR6+0x4c498], UR4 ;  /* 0x04c49804063fb5b2 */ /* 0x0002620008000100 */
[----:B------:R1:W1:Y:S01]  /*0860*/  @!UP4 SYNCS.EXCH.64 URZ, [UR6+0x4c4a0], UR4 ;  /* 0x04c4a004063fc5b2 */ /* 0x0002620008000100 */
[----:B------:R1:W1:Y:S01]  /*0870*/  @!UP5 SYNCS.EXCH.64 URZ, [UR6+0x4c4a8], UR4 ;  /* 0x04c4a804063fd5b2 */ /* 0x0002620008000100 */
[----:B------:R-:W-:Y:S01]  /*0880*/  NOP ;  /* 0x0000000000007918 */ /* 0x000fe20000000000 */
[----:B------:R-:W-:Y:S05]  /*0890*/  @P3 BRA `(.L_x_5) ;  /* 0x0000000000583947 */ /* 0x000fea0003800000 */
[----:B-1----:R-:W1:Y:S01]  /*08a0*/  S2UR UR5, SR_CgaCtaId ;  /* 0x00000000000579c3 */ /* 0x002e620000008800 */
[----:B------:R-:W-:Y:S01]  /*08b0*/  UMOV UR4, 0x400 ;  /* 0x0000040000047882 */ /* 0x000fe20000000000 */
[----:B------:R-:W-:Y:S01]  /*08c0*/  UMOV UR6, 0x20 ;  /* 0x0000002000067882 */ /* 0x000fe20000000000 */
[----:B------:R-:W-:Y:S01]  /*08d0*/  UMOV UR7, 0x80 ;  /* 0x0000008000077882 */ /* 0x000fe20000000000 */
[----:B------:R-:W-:Y:S01]  /*08e0*/  ELECT P0, URZ, PT ;  /* 0x00000000003f782f */ /* 0x000fe20003800000 */
[----:B-1----:R-:W-:Y:S02]  /*08f0*/  ULEA UR8, UR5, UR4, 0x18 ;  /* 0x0000000405087291 */ /* 0x002fe4000f8ec03f */
[----:B------:R-:W-:-:S04]  /*0900*/  UIADD3 UR4, -UR6, 0x100000, URZ ;  /* 0x0010000006047890 */ /* 0x000fc8000fffe13f */
[----:B------:R-:W-:Y:S02]  /*0910*/  USHF.L.U32 UR5, UR4, 0xb, URZ ;  /* 0x0000000b04057899 */ /* 0x000fe4000800063f */
[----:B------:R-:W-:Y:S02]  /*0920*/  USHF.L.U32 UR4, UR4, 0x1, URZ ;  /* 0x0000000104047899 */ /* 0x000fe4000800063f */
        /* <DEDUP_REMOVED lines=13> */
.L_x_5:
[----:B------:R-:W-:Y:S01]  /*0a00*/  VOTEU.ANY UP2, P2 ;  /* 0x00000000003f7886 */ /* 0x000fe20001040100 */
[----:B-1----:R-:W-:Y:S01]  /*0a10*/  UMOV UR4, 0x40 ;  /* 0x0000004000047882 */ /* 0x002fe20000000000 */
[----:B------:R-:W-:Y:S01]  /*0a20*/  ISETP.NE.AND P3, PT, RZ, UR61, PT ;  /* 0x0000003dff007c0c */ /* 0x000fe2000bf65270 */
[----:B------:R-:W-:Y:S01]  /*0a30*/  NOP ;  /* 0x0000000000007918 */ /* 0x000fe20000000000 */
[----:B------:R-:W-:Y:S01]  /*0a40*/  ISETP.EQ.AND P0, PT, R4, 0x2, P1 ;  /* 0x000000020400780c */ /* 0x000fe20000f02270 */
[----:B------:R-:W1:Y:S01]  /*0a50*/  @UP2 S2UR UR7, SR_CgaCtaId ;  /* 0x00000000000729c3 */ /* 0x000e620000008800 */
[----:B------:R-:W-:Y:S01]  /*0a60*/  @UP2 UMOV UR6, 0x400 ;  /* 0x0000040000062882 */ /* 0x000fe20000000000 */
[----:B------:R-:W-:-:S04]  /*0a70*/  @UP2 UIADD3 UR4, -UR4, 0x100000, URZ ;  /* 0x0010000004042890 */ /* 0x000fc8000fffe13f */
[----:B------:R-:W-:Y:S02]  /*0a80*/  @UP2 USHF.L.U32 UR5, UR4, 0xb, URZ ;  /* 0x0000000b04052899 */ /* 0x000fe4000800063f */
[----:B------:R-:W-:Y:S02]  /*0a90*/  @UP2 USHF.L.U32 UR4, UR4, 0x1, URZ ;  /* 0x0000000104042899 */ /* 0x000fe4000800063f */
[----:B-1----:R-:W-:Y:S01]  /*0aa0*/  @UP2 ULEA UR6, UR7, UR6, 0x18 ;  /* 0x0000000607062291 */ /* 0x002fe2000f8ec03f */
[----:B------:R-:W-:Y:S01]  /*0ab0*/  VOTEU.ANY UP2, P2 ;  /* 0x00000000003f7886 */ /* 0x000fe20001040100 */
[----:B------:R-:W-:Y:S01]  /*0ac0*/  ISETP.EQ.AND P2, PT, R4, 0x1, P1 ;  /* 0x000000010400780c */ /* 0x000fe20000f42270 */
[----:B------:R-:W1:Y:S09]  /*0ad0*/  FENCE.VIEW.ASYNC.S ;  /* 0x00000000000073c6 */ /* 0x000e720000000000 */
[----:B-1----:R1:W2:Y:S01]  /*0ae0*/  @UP2 SYNCS.EXCH.64 URZ, [UR6+0x4c4b0], UR4 ;  /* 0x04c4b004063f25b2 */ /* 0x0022a20008000100 */
[----:B------:R-:W-:Y:S01]  /*0af0*/  NOP ;  /* 0x0000000000007918 */ /* 0x000fe20000000000 */
[----:B--234-:R-:W-:Y:S06]  /*0b00*/  BAR.SYNC.DEFER_BLOCKING 0x0 ;  /* 0x0000000000007b1d */ /* 0x01cfec0000010000 */
[----:B------:R-:W-:Y:S05]  /*0b10*/  @!P3 BRA `(.L_x_6) ;  /* 0x000000c800dcb947 */ /* 0x000fea0003800000 */
[----:B------:R-:W-:-:S06]  /*0b20*/  UISETP.GT.U32.AND UP0, UPT, UR10, 0x3, UPT ;  /* 0x000000030a00788c */ /* 0x000fcc000bf04070 */
[----:B------:R-:W-:-:S13]  /*0b30*/  PLOP3.LUT P0, PT, PT, PT, UP0, 0x80, 0x0 ;  /* 0x000000000000781c */ /* 0x000fda0003f0f008 */
[----:B-1----:R-:W-:Y:S05]  /*0b40*/  @P0 EXIT ;  /* 0x000000000000094d */ /* 0x002fea0003800000 */
.L_x_7:
[----:B------:R-:W-:-:S08]  /*0b50*/  NOP ;  /* 0x0000000000007918 */ /* 0x000fd00000000000 */
[----:B------:R-:W1:Y:S02]  /*0b60*/  USETMAXREG.TRY_ALLOC.CTAPOOL UP0, 0xf0 ;  /* 0x000000f0000079c8 */ /* 0x000e640008000600 */
[----:B-1----:R-:W-:-:S13]  /*0b70*/  PLOP3.LUT P0, PT, PT, PT, UP0, 0x80, 0x0 ;  /* 0x000000000000781c */ /* 0x002fda0003f0f008 */
[----:B------:R-:W-:Y:S05]  /*0b80*/  @!P0 BRA `(.L_x_7) ;  /* 0xfffffffc00f08947 */ /* 0x000fea000383ffff */
[----:B------:R-:W-:Y:S02]  /*0b90*/  ULDC UR4, c[0x0][0xa00] ;  /* 0x0002800000047ab9 */ /* 0x000fe40000000800 */
[----:B------:R-:W-:-:S13]  /*0ba0*/  ISETP.GE.AND P0, PT, R17, UR4, PT ;  /* 0x0000000411007c0c */ /* 0x000fda000bf06270 */
[----:B------:R-:W-:Y:S05]  /*0bb0*/  @P0 EXIT ;  /* 0x000000000000094d */ /* 0x000fea0003800000 */
[----:B------:R-:W-:Y:S01]  /*0bc0*/  SHF.R.S32.HI R3, RZ, 0x1f, R2 ;  /* 0x0000001fff037819 */ /* 0x000fe20000011402 */
[----:B------:R-:W-:Y:S01]  /*0bd0*/  UISETP.NE.AND UP0, UPT, UR61, 0x1, UPT ;  /* 0x000000013d00788c */ /* 0x000fe2000bf05270 */
[----:B------:R-:W-:Y:S01]  /*0be0*/  R2UR UR4, R18 ;  /* 0x00000000120472ca */ /* 0x000fe200000e0000 */
[----:B------:R-:W-:Y:S01]  /*0bf0*/  UMOV UR45, URZ ;  /* 0x0000003f002d7c82 */ /* 0x000fe20008000000 */
[----:B------:R-:W-:Y:S01]  /*0c00*/  LEA.HI R3, R3, R2, RZ, 0x7 ;  /* 0x0000000203037211 */ /* 0x000fe200078f38ff */
[----:B------:R-:W-:Y:S01]  /*0c10*/  UMOV UR60, URZ ;  /* 0x0000003f003c7c82 */ /* 0x000fe20008000000 */
[----:B------:R-:W-:Y:S01]  /*0c20*/  MOV R22, RZ ;  /* 0x000000ff00167202 */ /* 0x000fe20000000f00 */
[----:B------:R-:W-:Y:S01]  /*0c30*/  UMOV UR36, URZ ;  /* 0x0000003f00247c82 */ /* 0x000fe20008000000 */
[----:B------:R-:W-:-:S04]  /*0c40*/  LOP3.LUT R3, R3, 0xffffff80, RZ, 0xc0, !PT ;  /* 0xffffff8003037812 */ /* 0x000fc800078ec0ff */
[----:B------:R-:W-:-:S03]  /*0c50*/  IADD3 R3, -R3, R2, RZ ;  /* 0x0000000203037210 */ /* 0x000fc60007ffe1ff */
[----:B------:R-:W-:Y:S01]  /*0c60*/  ULOP3.LUT UR5, UR4, 0x1, URZ, 0xfc, !UPT ;  /* 0x0000000104057892 */ /* 0x000fe2000f8efc3f */
[----:B------:R-:W-:Y:S01]  /*0c70*/  SHF.R.S32.HI R0, RZ, 0x1f, R3 ;  /* 0x0000001fff007819 */ /* 0x000fe20000011403 */
[----:B------:R-:W-:-:S03]  /*0c80*/  USEL UR4, URZ, 0x1, UP0 ;  /* 0x000000013f047887 */ /* 0x000fc60008000000 */
[----:B------:R-:W-:Y:S02]  /*0c90*/  LEA.HI R0, R0, R3, RZ, 0x2 ;  /* 0x0000000300007211 */ /* 0x000fe400078f10ff */
[----:B------:R-:W-:Y:S01]  /*0ca0*/  MOV R186, UR5 ;  /* 0x0000000500ba7c02 */ /* 0x000fe20008000f00 */
[----:B------:R-:W-:Y:S01]  /*0cb0*/  IMAD.U32 R23, RZ, RZ, UR4 ;  /* 0x00000004ff177e24 */ /* 0x000fe2000f8e00ff */
[----:B------:R-:W-:-:S04]  /*0cc0*/  LOP3.LUT R0, R0, 0x7ffffffc, RZ, 0xc0, !PT ;  /* 0x7ffffffc00007812 */ /* 0x000fc800078ec0ff */
[----:B------:R-:W-:-:S04]  /*0cd0*/  IADD3 R0, R3, -R0, RZ ;  /* 0x8000000003007210 */ /* 0x000fc80007ffe0ff */
[----:B------:R-:W-:-:S07]  /*0ce0*/  SHF.L.U32 R184, R0, 0x1, RZ ;  /* 0x0000000100b87819 */ /* 0x000fce00000006ff */
.L_x_83:
[----:B------:R-:W-:Y:S01]  /*0cf0*/  ULDC UR9, c[0x0][0xa04] ;  /* 0x0002810000097ab9 */ /* 0x000fe20000000800 */
[----:B------:R-:W-:Y:S01]  /*0d00*/  R2UR UR8, R17 ;  /* 0x00000000110872ca */ /* 0x000fe200000e0000 */
[----:B------:R-:W-:Y:S01]  /*0d10*/  UISETP.NE.AND UP0, UPT, UR9, 0x1, UPT ;  /* 0x000000010900788c */ /* 0x000fe2000bf05270 */
[----:B------:R-:W-:Y:S01]  /*0d20*/  ULDC UR4, c[0x0][0xa10] ;  /* 0x0002840000047ab9 */ /* 0x000fe20000000800 */
[----:B------:R-:W-:Y:S01]  /*0d30*/  ULDC UR44, c[0x0][0xa1c] ;  /* 0x00028700002c7ab9 */ /* 0x000fe20000000800 */
[----:B------:R-:W-:Y:S02]  /*0d40*/  UISETP.NE.AND UP1, UPT, UR4, 0x1, UPT ;  /* 0x000000010400788c */ /* 0x000fe4000bf25270 */
[----:B------:R-:W-:-:S06]  /*0d50*/  UISETP.NE.AND UP2, UPT, UR61, 0x1, UPT ;  /* 0x000000013d00788c */ /* 0x000fcc000bf45270 */
[----:B------:R-:W-:Y:S01]  /*0d60*/  @UP0 ULDC.64 UR6, c[0x0][0xa08] ;  /* 0x0002820000060ab9 */ /* 0x000fe20000000a00 */
[----:B------:R-:W-:Y:S01]  /*0d70*/  UMOV UR10, UR8 ;  /* 0x00000008000a7c82 */ /* 0x000fe20008000000 */
[----:B------:R-:W-:Y:S01]  /*0d80*/  UIMAD.WIDE.U32 UR4, UR8, UR6, URZ ;  /* 0x00000006080472a5 */ /* 0x000fe2000f8e003f */
[----:B------:R-:W-:Y:S02]  /*0d90*/  PLOP3.LUT P0, PT, PT, PT, UP2, 0x80, 0x0 ;  /* 0x000000000000781c */ /* 0x000fe40003f0f028 */
[----:B------:R-:W-:Y:S01]  /*0da0*/  @UP1 ULDC UR6, c[0x0][0xa18] ;  /* 0x0002860000061ab9 */ /* 0x000fe20000000800 */
[----:B------:R-:W-:Y:S02]  /*0db0*/  @UP0 USHF.R.U32.HI UR10, URZ, UR7, UR5 ;  /* 0x000000073f0a0299 */ /* 0x000fe40008011605 */
[----:B------:R-:W-:Y:S01]  /*0dc0*/  UISETP.NE.AND UP0, UPT, UR44, 0x1, UPT ;  /* 0x000000012c00788c */ /* 0x000fe2000bf05270 */
[----:B------:R-:W-:Y:S02]  /*0dd0*/  @UP1 ULDC UR4, c[0x0][0xa14] ;  /* 0x0002850000041ab9 */ /* 0x000fe40000000800 */
[----:B------:R-:W-:-:S02]  /*0de0*/  UIMAD.WIDE.U32 UR4, UR10, UR4, URZ ;  /* 0x000000040a0472a5 */ /* 0x000fc4000f8e003f */
[----:B------:R-:W-:Y:S01]  /*0df0*/  IADD3 R0, RZ, -UR10, RZ ;  /* 0x8000000aff007c10 */ /* 0x000fe2000fffe0ff */
[----:B------:R-:W-:Y:S01]  /*0e00*/  UMOV UR46, UR10 ;  /* 0x0000000a002e7c82 */ /* 0x000fe20008000000 */
[----:B------:R-:W-:Y:S01]  /*0e10*/  MOV R185, UR10 ;  /* 0x0000000a00b97c02 */ /* 0x000fe20008000f00 */
[----:B------:R-:W-:Y:S02]  /*0e20*/  @UP1 USHF.R.U32.HI UR46, URZ, UR6, UR5 ;  /* 0x000000063f2e1299 */ /* 0x000fe40008011605 */
[----:B------:R-:W-:Y:S01]  /*0e30*/  IMAD R0, R0, UR9, R17 ;  /* 0x0000000900007c24 */ /* 0x000fe2000f8e0211 */
[----:B------:R-:W-:Y:S02]  /*0e40*/  @UP0 ULDC.64 UR6, c[0x0][0xa20] ;  /* 0x0002880000060ab9 */ /* 0x000fe40000000a00 */
[----:B------:R-:W-:Y:S02]  /*0e50*/  UIMAD.WIDE.U32 UR4, UR46, UR6, URZ ;  /* 0x000000062e0472a5 */ /* 0x000fe4000f8e003f */
[----:B------:R-:W-:Y:S01]  /*0e60*/  R2UR UR47, R0 ;  /* 0x00000000002f72ca */ /* 0x000fe200000e0000 */
[----:B------:R-:W-:Y:S01]  /*0e70*/  UMOV UR6, UR46 ;  /* 0x0000002e00067c82 */ /* 0x000fe20008000000 */
[----:B------:R-:W-:-:S04]  /*0e80*/  @UP0 USHF.R.U32.HI UR6, URZ, UR7, UR5 ;  /* 0x000000073f060299 */ /* 0x000fc80008011605 */
[----:B------:R-:W-:-:S04]  /*0e90*/  UIADD3 UR4, -UR6, URZ, URZ ;  /* 0x0000003f06047290 */ /* 0x000fc8000fffe13f */
[----:B------:R-:W-:Y:S01]  /*0ea0*/  UIMAD UR44, UR44, UR4, UR46 ;  /* 0x000000042c2c72a4 */ /* 0x000fe2000f8e022e */
[----:B------:R-:W-:Y:S11]  /*0eb0*/  @!P0 BRA `(.L_x_8) ;  /* 0x0000000000688947 */ /* 0x000ff60003800000 */
[----:B------:R-:W-:-:S06]  /*0ec0*/  UISETP.NE.AND UP0, UPT, UR61, 0x2, UPT ;  /* 0x000000023d00788c */ /* 0x000fcc000bf05270 */
[----:B------:R-:W-:-:S13]  /*0ed0*/  PLOP3.LUT P1, PT, PT, PT, UP0, 0x80, 0x0 ;  /* 0x000000000000781c */ /* 0x000fda0003f2f008 */
[----:B------:R-:W-:Y:S05]  /*0ee0*/  @!P1 BRA `(.L_x_9) ;  /* 0x0000000000449947 */ /* 0x000fea0003800000 */
[----:B------:R-:W-:-:S06]  /*0ef0*/  UISETP.NE.AND UP0, UPT, UR61, 0x3, UPT ;  /* 0x000000033d00788c */ /* 0x000fcc000bf05270 */
[----:B------:R-:W-:-:S13]  /*0f00*/  PLOP3.LUT P1, PT, PT, PT, UP0, 0x80, 0x0 ;  /* 0x000000000000781c */ /* 0x000fda0003f2f008 */
[----:B------:R-:W-:Y:S05]  /*0f10*/  @!P1 BRA `(.L_x_10) ;  /* 0x0000000000249947 */ /* 0x000fea0003800000 */
[----:B------:R-:W-:-:S06]  /*0f20*/  UISETP.NE.AND UP0, UPT, UR61, 0x4, UPT ;  /* 0x000000043d00788c */ /* 0x000fcc000bf05270 */
[----:B------:R-:W-:-:S13]  /*0f30*/  PLOP3.LUT P1, PT, PT, PT, UP0, 0x80, 0x0 ;  /* 0x000000000000781c */ /* 0x000fda0003f2f008 */
[----:B------:R-:W-:Y:S05]  /*0f40*/  @P1 BRA `(.L_x_11) ;  /* 0x0000000000541947 */ /* 0x000fea0003800000 */
[----:B------:R-:W-:Y:S02]  /*0f50*/  UIADD3 UR4, UR45, -0x1, URZ ;  /* 0xffffffff2d047890 */ /* 0x000fe4000fffe03f */
[----:B------:R-:W-:Y:S02]  /*0f60*/  ULOP3.LUT UR45, UR45, 0x1, URZ, 0xc, !UPT ;  /* 0x000000012d2d7892 */ /* 0x000fe4000f8e0c3f */
[----:B------:R-:W-:-:S04]  /*0f70*/  ULOP3.LUT UR4, UR4, 0x2, URZ, 0xc0, !UPT ;  /* 0x0000000204047892 */ /* 0x000fc8000f8ec03f */
[----:B------:R-:W-:-:S04]  /*0f80*/  USHF.R.U32.HI UR4, URZ, 0x1, UR4 ;  /* 0x000000013f047899 */ /* 0x000fc80008011604 */
[----:B------:R-:W-:Y:S01]  /*0f90*/  ULOP3.LUT UR60, UR60, UR4, URZ, 0x3c, !UPT ;  /* 0x000000043c3c7292 */ /* 0x000fe2000f8e3c3f */
[----:B------:R-:W-:Y:S11]  /*0fa0*/  BRA `(.L_x_11) ;  /* 0x00000000003c7947 */ /* 0x000ff60003800000 */
.L_x_10:
[----:B------:R-:W-:Y:S02]  /*0fb0*/  ULOP3.LUT UP0, URZ, UR45, 0x2, URZ, 0xc0, !UPT ;  /* 0x000000022d3f7892 */ /* 0x000fe4000f80c03f */
[----:B------:R-:W-:Y:S02]  /*0fc0*/  ULOP3.LUT UR45, UR45, 0x1, URZ, 0xc0, !UPT ;  /* 0x000000012d2d7892 */ /* 0x000fe4000f8ec03f */
[----:B------:R-:W-:-:S04]  /*0fd0*/  USEL UR4, URZ, 0x1, UP0 ;  /* 0x000000013f047887 */ /* 0x000fc80008000000 */
[----:B------:R-:W-:Y:S01]  /*0fe0*/  ULOP3.LUT UR60, UR60, UR4, URZ, 0x3c, !UPT ;  /* 0x000000043c3c7292 */ /* 0x000fe2000f8e3c3f */
[----:B------:R-:W-:Y:S11]  /*0ff0*/  BRA `(.L_x_11) ;  /* 0x0000000000287947 */ /* 0x000ff60003800000 */
.L_x_9:
[----:B------:R-:W-:Y:S02]  /*1000*/  UIADD3 UR4, UR45, 0x1, URZ ;  /* 0x000000012d047890 */ /* 0x000fe4000fffe03f */
[----:B------:R-:W-:Y:S02]  /*1010*/  ULOP3.LUT UR45, UR45, 0x1, URZ, 0xc, !UPT ;  /* 0x000000012d2d7892 */ /* 0x000fe4000f8e0c3f */
[----:B------:R-:W-:-:S04]  /*1020*/  UISETP.GT.U32.AND UP0, UPT, UR4, 0x1, UPT ;  /* 0x000000010400788c */ /* 0x000fc8000bf04070 */
[----:B------:R-:W-:-:S04]  /*1030*/  USEL UR4, URZ, 0x1, !UP0 ;  /* 0x000000013f047887 */ /* 0x000fc8000c000000 */
[----:B------:R-:W-:Y:S01]  /*1040*/  ULOP3.LUT UR60, UR60, UR4, URZ, 0x3c, !UPT ;  /* 0x000000043c3c7292 */ /* 0x000fe2000f8e3c3f */
[----:B------:R-:W-:Y:S11]  /*1050*/  BRA `(.L_x_11) ;  /* 0x0000000000107947 */ /* 0x000ff60003800000 */
.L_x_8:
[----:B------:R-:W-:Y:S02]  /*1060*/  UISETP.GT.U32.AND UP0, UPT, UR45, 0x1, UPT ;  /* 0x000000012d00788c */ /* 0x000fe4000bf04070 */
[----:B------:R-:W-:Y:S02]  /*1070*/  ULOP3.LUT UR45, UR45, 0x1, URZ, 0xc0, !UPT ;  /* 0x000000012d2d7892 */ /* 0x000fe4000f8ec03f */
[----:B------:R-:W-:-:S04]  /*1080*/  USEL UR4, URZ, 0x1, !UP0 ;  /* 0x000000013f047887 */ /* 0x000fc8000c000000 */
[----:B------:R-:W-:-:S12]  /*1090*/  ULOP3.LUT UR60, UR60, UR4, URZ, 0x3c, !UPT ;  /* 0x000000043c3c7292 */ /* 0x000fd8000f8e3c3f */
.L_x_11:
[----:B------:R-:W-:Y:S05]  /*10a0*/  @!P0 BRA `(.L_x_12) ;  /* 0x00000000003c8947 */ /* 0x000fea0003800000 */
        /* <DEDUP_REMOVED lines=9> */
[----:B------:R-:W-:Y:S01]  /*1140*/  ULEA UR47, UR47, 0x3, 0x1 ;  /* 0x000000032f2f7891 */ /* 0x000fe2000f8e083f */
[----:B------:R-:W-:Y:S11]  /*1150*/  BRA `(.L_x_15) ;  /* 0x0000000000147947 */ /* 0x000ff60003800000 */
.L_x_14:
[----:B------:R-:W-:Y:S01]  /*1160*/  ULEA UR47, UR47, 0x2, 0x1 ;  /* 0x000000022f2f7891 */ /* 0x000fe2000f8e083f */
[----:B------:R-:W-:Y:S11]  /*1170*/  BRA `(.L_x_15) ;  /* 0x00000000000c7947 */ /* 0x000ff60003800000 */
.L_x_13:
[----:B------:R-:W-:Y:S01]  /*1180*/  ULEA UR47, UR47, 0x1, 0x1 ;  /* 0x000000012f2f7891 */ /* 0x000fe2000f8e083f */
[----:B------:R-:W-:Y:S11]  /*1190*/  BRA `(.L_x_15) ;  /* 0x0000000000047947 */ /* 0x000ff60003800000 */
.L_x_12:
[----:B------:R-:W-:-:S12]  /*11a0*/  USHF.L.U32 UR47, UR47, 0x1, URZ ;  /* 0x000000012f2f7899 */ /* 0x000fd8000800063f */
.L_x_15:
[----:B------:R-:W-:-:S13]  /*11b0*/  R2UR UR4, R16 ;  /* 0x00000000100472ca */ /* 0x000fda00000e0000 */
[----:B------:R-:W-:-:S04]  /*11c0*/  ULOP3.LUT UR4, UR4, 0x1, URZ, 0xfc, !UPT ;  /* 0x0000000104047892 */ /* 0x000fc8000f8efc3f */
[----:B------:R-:W-:-:S06]  /*11d0*/  UISETP.NE.AND UP0, UPT, UR4, 0x3, UPT ;  /* 0x000000030400788c */ /* 0x000fcc000bf05270 */
[----:B------:R-:W-:-:S13]  /*11e0*/  PLOP3.LUT P0, PT, PT, PT, UP0, 0x80, 0x0 ;  /* 0x000000000000781c */ /* 0x000fda0003f0f008 */
[----:B------:R-:W-:Y:S05]  /*11f0*/  @!P0 BRA `(.L_x_16) ;  /* 0x0000000000048947 */ /* 0x000fea0003800000 */
[----:B------:R-:W-:Y:S01]  /*1200*/  BPT.TRAP 0x1 ;  /* 0x000000040000795c */ /* 0x000fe20000300000 */
.L_x_16:
[----:B------:R-:W1:Y:S01]  /*1210*/  S2UR UR4, SR_CgaCtaId ;  /* 0x00000000000479c3 */ /* 0x000e620000008800 */
[----:B------:R-:W-:Y:S01]  /*1220*/  UMOV UR37, 0x400 ;  /* 0x0000040000257882 */ /* 0x000fe20000000000 */
[----:B------:R-:W-:Y:S02]  /*1230*/  MOV R0, UR60 ;  /* 0x0000003c00007c02 */ /* 0x000fe40008000f00 */
[----:B------:R-:W-:Y:S02]  /*1240*/  R2UR UR5, R186 ;  /* 0x00000000ba0572ca */ /* 0x000fe400000e0000 */
[----:B------:R-:W-:-:S11]  /*1250*/  SHF.L.U32 R0, R0, 0x1f, RZ ;  /* 0x0000001f00007819 */ /* 0x000fd600000006ff */
[----:B------:R-:W-:-:S06]  /*1260*/  UISETP.NE.AND UP0, UPT, UR5, 0x3, UPT ;  /* 0x000000030500788c */ /* 0x000fcc000bf05270 */
[----:B------:R-:W-:Y:S01]  /*1270*/  PLOP3.LUT P0, PT, PT, PT, UP0, 0x80, 0x0 ;  /* 0x000000000000781c */ /* 0x000fe20003f0f008 */
[----:B-1----:R-:W-:-:S04]  /*1280*/  ULEA UR37, UR4, UR37, 0x18 ;  /* 0x0000002504257291 */ /* 0x002fc8000f8ec03f */
[----:B------:R-:W-:-:S09]  /*1290*/  ULEA UR4, UR45, UR37, 0x3 ;  /* 0x000000252d047291 */ /* 0x000fd2000f8e183f */
[----:B------:R-:W1:Y:S02]  /*12a0*/  SYNCS.PHASECHK.TRANS64.TRYWAIT P1, [UR4+0x4c450], R0 ;  /* 0x04c45000ff0075a7 */ /* 0x000e640008020144 */
[----:B-1----:R-:W-:Y:S05]  /*12b0*/  @!P1 BRA `(.L_x_17) ;  /* 0x000000dc00e89947 */ /* 0x002fea0003800000 */
.L_x_129:
[----:B------:R-:W-:Y:S05]  /*12c0*/  @!P0 BRA `(.L_x_18) ;  /* 0x0000000000048947 */ /* 0x000fea0003800000 */
[----:B------:R-:W-:Y:S01]  /*12d0*/  BPT.TRAP 0x1 ;  /* 0x000000040000795c */ /* 0x000fe20000300000 */
.L_x_18:
[----:B------:R-:W-:Y:S01]  /*12e0*/  ULEA UR7, UR36, UR37, 0x3 ;  /* 0x0000002524077291 */ /* 0x000fe2000f8e183f */
[----:B-1----:R-:W-:Y:S01]  /*12f0*/  SHF.L.U32 R3, R22, 0x1f, RZ ;  /* 0x0000001f16037819 */ /* 0x002fe200000006ff */
[----:B------:R-:W-:Y:S01]  /*1300*/  UIADD3 UR4, UR37, 0x4c490, URZ ;  /* 0x0004c49025047890 */ /* 0x000fe2000fffe03f */
[----:B------:R-:W-:Y:S01]  /*1310*/  SHF.L.U32 R4, R23, 0x1f, RZ ;  /* 0x0000001f17047819 */ /* 0x000fe200000006ff */
[----:B------:R-:W-:Y:S02]  /*1320*/  ULEA UR52, UR61, 0xfffffff8, 0x3 ;  /* 0xfffffff83d347891 */ /* 0x000fe4000f8e183f */
[----:B------:R-:W-:Y:S02]  /*1330*/  ULEA UR5, UR61, UR4, 0x3 ;  /* 0x000000043d057291 */ /* 0x000fe4000f8e183f */
[----:B------:R-:W-:Y:S01]  /*1340*/  ULOP3.LUT UR52, UR52, 0x8, URZ, 0xc, !UPT ;  /* 0x0000000834347892 */ /* 0x000fe2000f8e0c3f */
[----:B------:R-:W1:Y:S03]  /*1350*/  SYNCS.PHASECHK.TRANS64.TRYWAIT P1, [UR7+0x4c400], R3 ;  /* 0x04c40003ff0075a7 */ /* 0x000e660008020147 */
[----:B------:R-:W-:Y:S01]  /*1360*/  MOV R0, UR5 ;  /* 0x0000000500007c02 */ /* 0x000fe20008000f00 */
[----:B-1----:R-:W-:Y:S07]  /*1370*/  @!P1 BRA `(.L_x_19) ;  /* 0x000000dc00d09947 */ /* 0x002fee0003800000 */
.L_x_130:
[----:B------:R-:W-:-:S09]  /*1380*/  ULEA UR5, UR61, UR4, 0x3 ;  /* 0x000000043d057291 */ /* 0x000fd2000f8e183f */
[----:B------:R-:W2:Y:S02]  /*1390*/  SYNCS.PHASECHK.TRANS64.TRYWAIT P1, [UR5+-0x8], R4 ;  /* 0xfffff804ff0075a7 */ /* 0x000ea40008020145 */
[----:B--2---:R-:W-:Y:S05]  /*13a0*/  @!P1 BRA `(.L_x_20) ;  /* 0x000000dc00dc9947 */ /* 0x004fea0003800000 */
.L_x_131:
[----:B------:R-:W-:Y:S01]  /*13b0*/  UIADD3 UR6, UR37, 0xc000, URZ ;  /* 0x0000c00025067890 */ /* 0x000fe2000fffe03f */
[----:B------:R-:W-:Y:S01]  /*13c0*/  WARPGROUP.ARRIVE ;  /* 0x00000000000079c5 */ /* 0x000fe20000000000 */
[----:B------:R-:W-:Y:S01]  /*13d0*/  USHF.R.U32.HI UR5, URZ, 0x4, UR37 ;  /* 0x000000043f057899 */ /* 0x000fe20008011625 */
[----:B------:R-:W2:Y:S01]  /*13e0*/  LDC R11, c[0x0][0x28c] ;  /* 0x0000a300ff0b7b82 */ /* 0x000ea20000000800 */
[----:B------:R-:W-:Y:S01]  /*13f0*/  USHF.R.U32.HI UR6, URZ, 0x4, UR6 ;  /* 0x000000043f067899 */ /* 0x000fe20008011606 */
[C---:B------:R-:W-:Y:S01]  /*1400*/  IADD3 R10, R184.reuse, 0x8, RZ ;  /* 0x00000008b80a7810 */ /* 0x040fe20007ffe0ff */
[----:B------:R-:W-:Y:S01]  /*1410*/  ULOP3.LUT UR5, UR5, 0x3fff, URZ, 0xc0, !UPT ;  /* 0x00003fff05057892 */ /* 0x000fe2000f8ec03f */
[C---:B-1----:R-:W-:Y:S01]  /*1420*/  IADD3 R4, R184.reuse, 0x1, RZ ;  /* 0x00000001b8047810 */ /* 0x042fe20007ffe0ff */
[----:B------:R-:W-:Y:S01]  /*1430*/  ULOP3.LUT UR38, UR6, 0x3fff, URZ, 0xc0, !UPT ;  /* 0x00003fff06267892 */ /* 0x000fe2000f8ec03f */
[----:B------:R-:W-:Y:S01]  /*1440*/  IADD3 R12, R184, 0x9, RZ ;  /* 0x00000009b80c7810 */ /* 0x000fe20007ffe0ff */
[----:B------:R-:W-:Y:S01]  /*1450*/  ULOP3.LUT UR5, UR5, 0x10000, URZ, 0xfc, !UPT ;  /* 0x0001000005057892 */ /* 0x000fe2000f8efc3f */
[----:B------:R-:W-:Y:S01]  /*1460*/  P2R R20, PR, RZ, 0x1 ;  /* 0x00000001ff147803 */ /* 0x000fe20000000000 */
[----:B------:R-:W-:-:S02]  /*1470*/  ULOP3.LUT UR39, UR38, 0x10000, URZ, 0xfc, !UPT ;  /* 0x0001000026277892 */ /* 0x000fc4000f8efc3f */
[----:B------:R-:W-:Y:S02]  /*1480*/  UIMAD UR5, UR45, 0x600, UR5 ;  /* 0x000006002d0578a4 */ /* 0x000fe4000f8e0205 */
[----:B------:R-:W-:Y:S01]  /*1490*/  UIMAD UR6, UR36, 0xc00, UR39 ;  /* 0x00000c00240678a4 */ /* 0x000fe2000f8e0227 */
[----:B------:R-:W-:Y:S01]  /*14a0*/  UMOV UR9, 0x40000040 ;  /* 0x4000004000097882 */ /* 0x000fe20000000000 */
[----:B------:R-:W-:Y:S01]  /*14b0*/  UMOV UR11, 0x40000040 ;  /* 0x40000040000b7882 */ /* 0x000fe20000000000 */
[----:B------:R-:W-:Y:S02]  /*14c0*/  MOV R9, UR9 ;  /* 0x0000000900097c02 */ /* 0x000fe40008000f00 */
[----:B------:R-:W-:Y:S01]  /*14d0*/  UMOV UR8, UR5 ;  /* 0x0000000500087c82 */ /* 0x000fe20008000000 */
[----:B------:R-:W-:Y:S01]  /*14e0*/  UMOV UR13, 0x40000040 ;  /* 0x40000040000d7882 */ /* 0x000fe20000000000 */
[----:B------:R-:W-:Y:S01]  /*14f0*/  UMOV UR10, UR6 ;  /* 0x00000006000a7c82 */ /* 0x000fe20008000000 */
[----:B------:R-:W-:Y:S01]  /*1500*/  MOV R8, UR8 ;  /* 0x0000000800087c02 */ /* 0x000fe20008000f00 */
[----:B------:R-:W-:Y:S01]  /*1510*/  HGMMA.64x128x16.F32.BF16 R24, gdesc[UR8], RZ, !UPT, gsb0 ;  /* 0x01e00000081879f0 */ /* 0x000fe2000c0018ff */
[----:B------:R-:W-:Y:S01]  /*1520*/  UIADD3 UR8, UR5, 0x2, URZ ;  /* 0x0000000205087890 */ /* 0x000fe2000fffe03f */
[----:B------:R-:W-:Y:S01]  /*1530*/  IMAD.U32 R7, RZ, RZ, UR13 ;  /* 0x0000000dff077e24 */ /* 0x000fe2000f8e00ff */
[----:B------:R-:W-:Y:S01]  /*1540*/  UIADD3 UR9, UR6, 0x2, URZ ;  /* 0x0000000206097890 */ /* 0x000fe2000fffe03f */
[-C--:B--2---:R-:W-:Y:S01]  /*1550*/  ISETP.GE.AND P1, PT, R10, R11.reuse, PT ;  /* 0x0000000b0a00720c */ /* 0x084fe20003f26270 */
[----:B------:R-:W-:Y:S01]  /*1560*/  UMOV UR15, 0x40000040 ;  /* 0x40000040000f7882 */ /* 0x000fe20000000000 */
[----:B------:R-:W-:Y:S01]  /*1570*/  UIADD3 UR10, UR6, 0x4, URZ ;  /* 0x00000004060a7890 */ /* 0x000fe2000fffe03f */
[----:B------:R-:W-:Y:S01]  /*1580*/  IADD3 R10, R184, 0x11, RZ ;  /* 0x00000011b80a7810 */ /* 0x000fe20007ffe0ff */
[----:B------:R-:W-:Y:S01]  /*1590*/  UMOV UR12, UR8 ;  /* 0x00000008000c7c82 */ /* 0x000fe20008000000 */
[----:B------:R-:W-:Y:S01]  /*15a0*/  UIADD3 UR8, UR5, 0x4, URZ ;  /* 0x0000000405087890 */ /* 0x000fe2000fffe03f */
[----:B------:R-:W-:Y:S01]  /*15b0*/  MOV R6, UR12 ;  /* 0x0000000c00067c02 */ /* 0x000fe20008000f00 */
[----:B------:R-:W-:Y:S01]  /*15c0*/  UMOV UR14, UR9 ;  /* 0x00000009000e7c82 */ /* 0x000fe20008000000 */
[----:B------:R-:W-:Y:S01]  /*15d0*/  UMOV UR9, 0x40000040 ;  /* 0x4000004000097882 */ /* 0x000fe20000000000 */
[----:B------:R-:W-:Y:S01]  /*15e0*/  UMOV UR11, 0x40000040 ;  /* 0x40000040000b7882 */ /* 0x000fe20000000000 */
[----:B------:R-:W-:Y:S01]  /*15f0*/  UIADD3 UR16, UR5, 0x200, URZ ;  /* 0x0000020005107890 */ /* 0x000fe2000fffe03f */
[-C--:B------:R-:W-:Y:S01]  /*1600*/  ISETP.GE.AND P5, PT, R4, R11.reuse, PT ;  /* 0x0000000b0400720c */ /* 0x080fe20003fa6270 */
[----:B------:R-:W-:Y:S01]  /*1610*/  UIADD3 UR18, UR6, 0x400, URZ ;  /* 0x0000040006127890 */ /* 0x000fe2000fffe03f */
[CC--:B------:R-:W-:Y:S01]  /*1620*/  ISETP.GE.AND P6, PT, R184.reuse, R11.reuse, PT ;  /* 0x0000000bb800720c */ /* 0x0c0fe20003fc6270 */
[----:B------:R-:W-:Y:S01]  /*1630*/  UMOV UR17, 0x40000040 ;  /* 0x4000004000117882 */ /* 0x000fe20000000000 */
[----:B------:R-:W-:Y:S01]  /*1640*/  UMOV UR19, 0x40000040 ;  /* 0x4000004000137882 */ /* 0x000fe20000000000 */
[----:B------:R-:W-:Y:S01]  /*1650*/  UIADD3 UR20, UR5, 0x202, URZ ;  /* 0x0000020205147890 */ /* 0x000fe2000fffe03f */
[----:B------:R-:W-:Y:S01]  /*1660*/  IADD3 R4, R184, 0x10, RZ ;  /* 0x00000010b8047810 */ /* 0x000fe20007ffe0ff */
[----:B------:R-:W-:Y:S01]  /*1670*/  UIADD3 UR22, UR6, 0x402, URZ ;  /* 0x0000040206167890 */ /* 0x000fe2000fffe03f */
[-C--:B------:R-:W-:Y:S01]  /*1680*/  ISETP.GE.AND P4, PT, R10, R11.reuse, PT ;  /* 0x0000000b0a00720c */ /* 0x080fe20003f86270 */
        /* <DEDUP_REMOVED lines=11> */
[----:B------:R-:W-:Y:S01]  /*1740*/  ISETP.GE.AND P2, PT, R12, R11, PT ;  /* 0x0000000b0c00720c */ /* 0x000fe20003f46270 */
[----:B------:R-:W-:Y:S01]  /*1750*/  UMOV UR29, 0x40000040 ;  /* 0x40000040001d7882 */ /* 0x000fe20000000000 */
[----:B------:R-:W-:Y:S01]  /*1760*/  UMOV UR31, 0x40000040 ;  /* 0x40000040001f7882 */ /* 0x000fe20000000000 */
[----:B------:R-:W-:-:S02]  /*1770*/  UIADD3 UR32, UR5, 0x400, URZ ;  /* 0x0000040005207890 */ /* 0x000fc4000fffe03f */
[----:B------:R-:W-:Y:S01]  /*1780*/  UIADD3 UR34, UR6, 0x800, URZ ;  /* 0x0000080006227890 */ /* 0x000fe2000fffe03f */
[----:B------:R-:W-:Y:S01]  /*1790*/  UMOV UR33, 0x40000040 ;  /* 0x4000004000217882 */ /* 0x000fe20000000000 */
[----:B------:R-:W-:Y:S01]  /*17a0*/  UMOV UR35, 0x40000040 ;  /* 0x4000004000237882 */ /* 0x000fe20000000000 */
[----:B------:R-:W-:Y:S02]  /*17b0*/  UIADD3 UR40, UR5, 0x402, URZ ;  /* 0x0000040205287890 */ /* 0x000fe4000fffe03f */
[----:B------:R-:W-:Y:S01]  /*17c0*/  UIADD3 UR42, UR6, 0x802, URZ ;  /* 0x00000802062a7890 */ /* 0x000fe2000fffe03f */
[----:B------:R-:W-:Y:S01]  /*17d0*/  UMOV UR41, 0x40000040 ;  /* 0x4000004000297882 */ /* 0x000fe20000000000 */
[----:B------:R-:W-:Y:S01]  /*17e0*/  UMOV UR43, 0x40000040 ;  /* 0x40000040002b7882 */ /* 0x000fe20000000000 */
[----:B------:R-:W-:Y:S02]  /*17f0*/  UIADD3 UR48, UR5, 0x404, URZ ;  /* 0x0000040405307890 */ /* 0x000fe4000fffe03f */
[----:B------:R-:W-:Y:S01]  /*1800*/  UIADD3 UR50, UR6, 0x804, URZ ;  /* 0x0000080406327890 */ /* 0x000fe2000fffe03f */
[----:B------:R-:W-:Y:S01]  /*1810*/  UMOV UR49, 0x40000040 ;  /* 0x4000004000317882 */ /* 0x000fe20000000000 */
[----:B------:R-:W-:Y:S01]  /*1820*/  UMOV UR51, 0x40000040 ;  /* 0x4000004000337882 */ /* 0x000fe20000000000 */
[----:B------:R-:W-:-:S02]  /*1830*/  UIADD3 UR56, UR5, 0x406, URZ ;  /* 0x0000040605387890 */ /* 0x000fc4000fffe03f */
[----:B------:R-:W-:Y:S01]  /*1840*/  UIADD3 UR58, UR6, 0x806, URZ ;  /* 0x00000806063a7890 */ /* 0x000fe2000fffe03f */
[----:B------:R-:W-:Y:S01]  /*1850*/  UMOV UR57, 0x40000040 ;  /* 0x4000004000397882 */ /* 0x000fe20000000000 */
[----:B------:R-:W-:Y:S01]  /*1860*/  UMOV UR59, 0x40000040 ;  /* 0x40000040003b7882 */ /* 0x000fe20000000000 */
[----:B------:R-:W-:Y:S02]  /*1870*/  WARPGROUP.DEPBAR.LE gsb0, 0x0 ;  /* 0x00008000000079c5 */ /* 0x000fe40000010000 */
[----:B------:R-:W-:-:S06]  /*1880*/  WARPGROUP.ARRIVE ;  /* 0x00000000000079c5 */ /* 0x000fcc0000000000 */
[----:B------:R-:W-:Y:S01]  /*1890*/  HGMMA.64x128x16.F32.BF16 R24, gdesc[UR12], R24, gsb0 ;  /* 0x01e000000c1879f0 */ /* 0x000fe20008001818 */
[----:B------:R-:W-:Y:S02]  /*18a0*/  UIADD3 UR12, UR5, 0x6, URZ ;  /* 0x00000006050c7890 */ /* 0x000fe4000fffe03f */
[----:B------:R-:W-:Y:S01]  /*18b0*/  UIADD3 UR14, UR6, 0x6, URZ ;  /* 0x00000006060e7890 */ /* 0x000fe2000fffe03f */
[----:B------:R-:W-:Y:S01]  /*18c0*/  UMOV UR13, 0x40000040 ;  /* 0x40000040000d7882 */ /* 0x000fe20000000000 */
[----:B------:R-:W-:Y:S01]  /*18d0*/  UMOV UR15, 0x40000040 ;  /* 0x40000040000f7882 */ /* 0x000fe20000000000 */
[----:B------:R-:W-:Y:S01]  /*18e0*/  ULDC UR5, c[0x0][0x604] ;  /* 0x0001810000057ab9 */ /* 0x000fe20000000800 */
[----:B------:R-:W-:Y:S02]  /*18f0*/  WARPGROUP.DEPBAR.LE gsb0, 0x0 ;  /* 0x00008000000079c5 */ /* 0x000fe40000010000 */
[----:B------:R-:W-:-:S06]  /*1900*/  WARPGROUP.ARRIVE ;  /* 0x00000000000079c5 */ /* 0x000fcc0000000000 */
[----:B------:R-:W-:Y:S03]  /*1910*/  HGMMA.64x128x16.F32.BF16 R24, gdesc[UR8], R24, gsb0 ;  /* 0x01e00000081879f0 */ /* 0x000fe60008001818 */
[----:B------:R-:W-:Y:S02]  /*1920*/  WARPGROUP.DEPBAR.LE gsb0, 0x0 ;  /* 0x00008000000079c5 */ /* 0x000fe40000010000 */
[----:B------:R-:W-:-:S07]  /*1930*/  WARPGROUP.ARRIVE ;  /* 0x00000000000079c5 */ /* 0x000fce0000000000 */
        /* <DEDUP_REMOVED lines=26> */
[----:B------:R-:W-:Y:S02]  /*1ae0*/  FSEL R24, R24, -INF , !P6 ;  /* 0xff80000018187808 */ /* 0x000fe40007000000 */
[----:B------:R-:W-:Y:S02]  /*1af0*/  FSEL R25, R25, -INF , !P5 ;  /* 0xff80000019197808 */ /* 0x000fe40006800000 */
[----:B------:R-:W-:Y:S02]  /*1b00*/  FSEL R28, R28, -INF , !P1 ;  /* 0xff8000001c1c7808 */ /* 0x000fe40004800000 */
[----:B------:R-:W-:-:S02]  /*1b10*/  FSEL R30, R30, -INF , !P1 ;  /* 0xff8000001e1e7808 */ /* 0x000fc40004800000 */
[----:B------:R-:W-:Y:S02]  /*1b20*/  ISETP.GE.AND P1, PT, R10, R11, PT ;  /* 0x0000000b0a00720c */ /* 0x000fe40003f26270 */
[----:B------:R-:W-:Y:S02]  /*1b30*/  IADD3 R10, R184, 0x28, RZ ;  /* 0x00000028b80a7810 */ /* 0x000fe40007ffe0ff */
[----:B------:R-:W-:Y:S02]  /*1b40*/  FMNMX R3, R24, R25, !PT ;  /* 0x0000001918037209 */ /* 0x000fe40007800000 */
[----:B------:R-:W-:Y:S02]  /*1b50*/  FSEL R26, R26, -INF , !P6 ;  /* 0xff8000001a1a7808 */ /* 0x000fe40007000000 */
[----:B------:R-:W-:Y:S02]  /*1b60*/  ISETP.GE.AND P6, PT, R4, R11, PT ;  /* 0x0000000b0400720c */ /* 0x000fe40003fc6270 */
[----:B------:R-:W-:-:S02]  /*1b70*/  FSEL R32, R32, -INF , !P3 ;  /* 0xff80000020207808 */ /* 0x000fc40005800000 */
[----:B------:R-:W-:Y:S02]  /*1b80*/  FSEL R34, R34, -INF , !P3 ;  /* 0xff80000022227808 */ /* 0x000fe40005800000 */
[----:B------:R-:W-:Y:S02]  /*1b90*/  IADD3 R4, R184, 0x19, RZ ;  /* 0x00000019b8047810 */ /* 0x000fe40007ffe0ff */
[----:B------:R-:W-:Y:S02]  /*1ba0*/  ISETP.GE.AND P3, PT, R10, R11, PT ;  /* 0x0000000b0a00720c */ /* 0x000fe40003f66270 */
[----:B------:R-:W-:Y:S02]  /*1bb0*/  FSEL R29, R29, -INF , !P2 ;  /* 0xff8000001d1d7808 */ /* 0x000fe40005000000 */
[----:B------:R-:W-:Y:S02]  /*1bc0*/  FMNMX R10, R28, R3, !PT ;  /* 0x000000031c0a7209 */ /* 0x000fe40007800000 */
[----:B------:R-:W-:-:S02]  /*1bd0*/  FSEL R27, R27, -INF , !P5 ;  /* 0xff8000001b1b7808 */ /* 0x000fc40006800000 */
[----:B------:R-:W-:Y:S01]  /*1be0*/  ISETP.GE.AND P5, PT, R4, R11, PT ;  /* 0x0000000b0400720c */ /* 0x000fe20003fa6270 */
[----:B------:R-:W-:Y:S01]  /*1bf0*/  VIADD R4, R184, 0x21 ;  /* 0x00000021b8047836 */ /* 0x000fe20000000000 */
[----:B------:R-:W-:Y:S02]  /*1c00*/  FMNMX R3, R29, R10, !PT ;  /* 0x0000000a1d037209 */ /* 0x000fe40007800000 */
[----:B------:R-:W-:Y:S02]  /*1c10*/  FSEL R31, R31, -INF , !P2 ;  /* 0xff8000001f1f7808 */ /* 0x000fe40005000000 */
[----:B------:R-:W-:Y:S02]  /*1c20*/  FSEL R33, R33, -INF , !P4 ;  /* 0xff80000021217808 */ /* 0x000fe40006000000 */
[----:B------:R-:W-:Y:S02]  /*1c30*/  FMNMX R10, R32, R3, !PT ;  /* 0x00000003200a7209 */ /* 0x000fe40007800000 */
[----:B------:R-:W-:-:S02]  /*1c40*/  ISETP.GE.AND P2, PT, R4, R11, PT ;  /* 0x0000000b0400720c */ /* 0x000fc40003f46270 */
[----:B------:R-:W-:Y:S02]  /*1c50*/  IADD3 R4, R184, 0x29, RZ ;  /* 0x00000029b8047810 */ /* 0x000fe40007ffe0ff */
[----:B------:R-:W-:Y:S02]  /*1c60*/  FSEL R36, R36, -INF , !P6 ;  /* 0xff80000024247808 */ /* 0x000fe40007000000 */
[----:B------:R-:W-:Y:S02]  /*1c70*/  FMNMX R3, R33, R10, !PT ;  /* 0x0000000a21037209 */ /* 0x000fe40007800000 */
[----:B------:R-:W-:Y:S02]  /*1c80*/  FSEL R35, R35, -INF , !P4 ;  /* 0xff80000023237808 */ /* 0x000fe40006000000 */
[----:B------:R-:W-:Y:S02]  /*1c90*/  ISETP.GE.AND P4, PT, R4, R11, PT ;  /* 0x0000000b0400720c */ /* 0x000fe40003f86270 */
[----:B------:R-:W-:-:S02]  /*1ca0*/  IADD3 R4, R184, 0x30, RZ ;  /* 0x00000030b8047810 */ /* 0x000fc40007ffe0ff */
[----:B------:R-:W-:Y:S02]  /*1cb0*/  FSEL R37, R37, -INF , !P5 ;  /* 0xff80000025257808 */ /* 0x000fe40006800000 */
[----:B------:R-:W-:Y:S02]  /*1cc0*/  FMNMX R10, R36, R3, !PT ;  /* 0x00000003240a7209 */ /* 0x000fe40007800000 */
[----:B------:R-:W-:Y:S02]  /*1cd0*/  FSEL R38, R38, -INF , !P6 ;  /* 0xff80000026267808 */ /* 0x000fe40007000000 */
[----:B------:R-:W-:Y:S02]  /*1ce0*/  ISETP.GE.AND P6, PT, R4, R11, PT ;  /* 0x0000000b0400720c */ /* 0x000fe40003fc6270 */
[----:B------:R-:W-:Y:S02]  /*1cf0*/  IADD3 R4, R184, 0x31, RZ ;  /* 0x00000031b8047810 */ /* 0x000fe40007ffe0ff */
[----:B------:R-:W-:-:S02]  /*1d00*/  FSEL R40, R40, -INF , !P1 ;  /* 0xff80000028287808 */ /* 0x000fc40004800000 */
[----:B------:R-:W-:Y:S02]  /*1d10*/  FMNMX R3, R37, R10, !PT ;  /* 0x0000000a25037209 */ /* 0x000fe40007800000 */
[----:B------:R-:W-:Y:S02]  /*1d20*/  FSEL R39, R39, -INF , !P5 ;  /* 0xff80000027277808 */ /* 0x000fe40006800000 */
[----:B------:R-:W-:Y:S02]  /*1d30*/  ISETP.GE.AND P5, PT, R4, R11, PT ;  /* 0x0000000b0400720c */ /* 0x000fe40003fa6270 */
[----:B------:R-:W-:Y:S02]  /*1d40*/  FSEL R41, R41, -INF , !P2 ;  /* 0xff80000029297808 */ /* 0x000fe40005000000 */
[----:B------:R-:W-:Y:S02]  /*1d50*/  FMNMX R10, R40, R3, !PT ;  /* 0x00000003280a7209 */ /* 0x000fe40007800000 */
[----:B------:R-:W-:-:S02]  /*1d60*/  IADD3 R4, R184, 0x38, RZ ;  /* 0x00000038b8047810 */ /* 0x000fc40007ffe0ff */
[----:B------:R-:W-:Y:S02]  /*1d70*/  FSEL R42, R42, -INF , !P1 ;  /* 0xff8000002a2a7808 */ /* 0x000fe40004800000 */
[----:B------:R-:W-:Y:S02]  /*1d80*/  FSEL R44, R44, -INF , !P3 ;  /* 0xff8000002c2c7808 */ /* 0x000fe40005800000 */
[----:B------:R-:W-:Y:S02]  /*1d90*/  FMNMX R3, R41, R10, !PT ;  /* 0x0000000a29037209 */ /* 0x000fe40007800000 */
[----:B------:R-:W-:Y:S02]  /*1da0*/  ISETP.GE.AND P1, PT, R4, R11, PT ;  /* 0x0000000b0400720c */ /* 0x000fe40003f26270 */
[----:B------:R-:W-:Y:S02]  /*1db0*/  IADD3 R4, R184, 0x39, RZ ;  /* 0x00000039b8047810 */ /* 0x000fe40007ffe0ff */
[----:B------:R-:W-:-:S02]  /*1dc0*/  FSEL R45, R45, -INF , !P4 ;  /* 0xff8000002d2d7808 */ /* 0x000fc40006000000 */
[----:B------:R-:W-:Y:S02]  /*1dd0*/  FMNMX R10, R44, R3, !PT ;  /* 0x000000032c0a7209 */ /* 0x000fe40007800000 */
[----:B------:R-:W-:Y:S02]  /*1de0*/  FSEL R43, R43, -INF , !P2 ;  /* 0xff8000002b2b7808 */ /* 0x000fe40005000000 */
[----:B------:R-:W-:Y:S02]  /*1df0*/  ISETP.GE.AND P2, PT, R4, R11, PT ;  /* 0x0000000b0400720c */ /* 0x000fe40003f46270 */
[----:B------:R-:W-:Y:S02]  /*1e00*/  IADD3 R4, R184, 0x40, RZ ;  /* 0x00000040b8047810 */ /* 0x000fe40007ffe0ff */
[----:B------:R-:W-:Y:S02]  /*1e10*/  FSEL R48, R48, -INF , !P6 ;  /* 0xff80000030307808 */ /* 0x000fe40007000000 */
[----:B------:R-:W-:-:S02]  /*1e20*/  FMNMX R3, R45, R10, !PT ;  /* 0x0000000a2d037209 */ /* 0x000fc40007800000 */
[----:B------:R-:W-:Y:S02]  /*1e30*/  FSEL R46, R46, -INF , !P3 ;  /* 0xff8000002e2e7808 */ /* 0x000fe40005800000 */
[----:B------:R-:W-:Y:S02]  /*1e40*/  ISETP.GE.AND P3, PT, R4, R11, PT ;  /* 0x0000000b0400720c */ /* 0x000fe40003f66270 */
[----:B------:R-:W-:Y:S02]  /*1e50*/  IADD3 R4, R184, 0x41, RZ ;  /* 0x00000041b8047810 */ /* 0x000fe40007ffe0ff */
[----:B------:R-:W-:Y:S02]  /*1e60*/  FSEL R49, R49, -INF , !P5 ;  /* 0xff80000031317808 */ /* 0x000fe40006800000 */
[----:B------:R-:W-:Y:S02]  /*1e70*/  FMNMX R10, R48, R3, !PT ;  /* 0x00000003300a7209 */ /* 0x000fe40007800000 */
[----:B------:R-:W-:-:S02]  /*1e80*/  FSEL R47, R47, -INF , !P4 ;  /* 0xff8000002f2f7808 */ /* 0x000fc40006000000 */
[----:B------:R-:W-:Y:S01]  /*1e90*/  ISETP.GE.AND P4, PT, R4, R11, PT ;  /* 0x0000000b0400720c */ /* 0x000fe20003f86270 */
[----:B------:R-:W-:Y:S01]  /*1ea0*/  VIADD R4, R184, 0x48 ;  /* 0x00000048b8047836 */ /* 0x000fe20000000000 */
[----:B------:R-:W-:Y:S02]  /*1eb0*/  FSEL R52, R52, -INF , !P1 ;  /* 0xff80000034347808 */ /* 0x000fe40004800000 */
[----:B------:R-:W-:Y:S02]  /*1ec0*/  FMNMX R3, R49, R10, !PT ;  /* 0x0000000a31037209 */ /* 0x000fe40007800000 */
[----:B------:R-:W-:Y:S02]  /*1ed0*/  FSEL R53, R53, -INF , !P2 ;  /* 0xff80000035357808 */ /* 0x000fe40005000000 */
[----:B------:R-:W-:Y:S02]  /*1ee0*/  FMNMX R10, R52, R3, !PT ;  /* 0x00000003340a7209 */ /* 0x000fe40007800000 */
[----:B------:R-:W-:-:S02]  /*1ef0*/  FSEL R50, R50, -INF , !P6 ;  /* 0xff80000032327808 */ /* 0x000fc40007000000 */
[-C--:B------:R-:W-:Y:S02]  /*1f00*/  ISETP.GE.AND P6, PT, R4, R11.reuse, PT ;  /* 0x0000000b0400720c */ /* 0x080fe40003fc6270 */
[----:B------:R-:W-:Y:S02]  /*1f10*/  IADD3 R4, R184, 0x49, RZ ;  /* 0x00000049b8047810 */ /* 0x000fe40007ffe0ff */
[----:B------:R-:W-:Y:S02]  /*1f20*/  FSEL R56, R56, -INF , !P3 ;  /* 0xff80000038387808 */ /* 0x000fe40005800000 */
[----:B------:R-:W-:Y:S02]  /*1f30*/  FMNMX R3, R53, R10, !PT ;  /* 0x0000000a35037209 */ /* 0x000fe40007800000 */
[----:B------:R-:W-:Y:S02]  /*1f40*/  FSEL R51, R51, -INF , !P5 ;  /* 0xff80000033337808 */ /* 0x000fe40006800000 */
[----:B------:R-:W-:-:S02]  /*1f50*/  ISETP.GE.AND P5, PT, R4, R11, PT ;  /* 0x0000000b0400720c */ /* 0x000fc40003fa6270 */
[----:B------:R-:W-:Y:S02]  /*1f60*/  IADD3 R4, R184, 0x50, RZ ;  /* 0x00000050b8047810 */ /* 0x000fe40007ffe0ff */
[----:B------:R-:W-:Y:S02]  /*1f70*/  FSEL R57, R57, -INF , !P4 ;  /* 0xff80000039397808 */ /* 0x000fe40006000000 */
[----:B------:R-:W-:Y:S02]  /*1f80*/  FMNMX R10, R56, R3, !PT ;  /* 0x00000003380a7209 */ /* 0x000fe40007800000 */
[----:B------:R-:W-:Y:S02]  /*1f90*/  FSEL R54, R54, -INF , !P1 ;  /* 0xff80000036367808 */ /* 0x000fe40004800000 */
[----:B------:R-:W-:Y:S02]  /*1fa0*/  ISETP.GE.AND P1, PT, R4, R11, PT ;  /* 0x0000000b0400720c */ /* 0x000fe40003f26270 */
[----:B------:R-:W-:-:S02]  /*1fb0*/  FSEL R60, R60, -INF , !P6 ;  /* 0xff8000003c3c7808 */ /* 0x000fc40007000000 */
[----:B------:R-:W-:Y:S02]  /*1fc0*/  FMNMX R3, R57, R10, !PT ;  /* 0x0000000a39037209 */ /* 0x000fe40007800000 */
[----:B------:R-:W-:Y:S02]  /*1fd0*/  IADD3 R4, R184, 0x51, RZ ;  /* 0x00000051b8047810 */ /* 0x000fe40007ffe0ff */
        /* <DEDUP_REMOVED lines=13> */
[----:B------:R-:W-:Y:S02]  /*20b0*/  IADD3 R10, R184, 0x61, RZ ;  /* 0x00000061b80a7810 */ /* 0x000fe40007ffe0ff */
[----:B------:R-:W-:Y:S02]  /*20c0*/  ISETP.GE.AND P4, PT, R4, R11, PT ;  /* 0x0000000b0400720c */ /* 0x000fe40003f86270 */
[----:B------:R-:W-:-:S02]  /*20d0*/  IADD3 R4, R184, 0x60, RZ ;  /* 0x00000060b8047810 */ /* 0x000fc40007ffe0ff */
[----:B------:R-:W-:Y:S02]  /*20e0*/  FSEL R68, R68, -INF , !P3 ;  /* 0xff80000044447808 */ /* 0x000fe40005800000 */
[----:B------:R-:W-:Y:S02]  /*20f0*/  FMNMX R3, R65, R12, !PT ;  /* 0x0000000c41037209 */ /* 0x000fe40007800000 */
[-C--:B------:R-:W-:Y:S02]  /*2100*/  ISETP.GE.AND P0, PT, R10, R11.reuse, PT ;  /* 0x0000000b0a00720c */ /* 0x080fe40003f06270 */
[----:B------:R-:W-:Y:S02]  /*2110*/  FSEL R62, R62, -INF , !P6 ;  /* 0xff8000003e3e7808 */ /* 0x000fe40007000000 */
[----:B------:R-:W-:Y:S02]  /*2120*/  IADD3 R10, R184, 0x68, RZ ;  /* 0x00000068b80a7810 */ /* 0x000fe40007ffe0ff */
[----:B------:R-:W-:-:S02]  /*2130*/  ISETP.GE.AND P6, PT, R4, R11, PT ;  /* 0x0000000b0400720c */ /* 0x000fc40003fc6270 */
[----:B------:R-:W-:Y:S02]  /*2140*/  FSEL R69, R69, -INF , !P4 ;  /* 0xff80000045457808 */ /* 0x000fe40006000000 */
[----:B------:R-:W-:Y:S02]  /*2150*/  FMNMX R12, R68, R3, !PT ;  /* 0x00000003440c7209 */ /* 0x000fe40007800000 */
[----:B------:R-:W-:Y:S02]  /*2160*/  FSEL R66, R66, -INF , !P1 ;  /* 0xff80000042427808 */ /* 0x000fe40004800000 */
[----:B------:R-:W-:Y:S01]  /*2170*/  ISETP.GE.AND P1, PT, R10, R11, PT ;  /* 0x0000000b0a00720c */ /* 0x000fe20003f26270 */
[----:B------:R-:W-:Y:S01]  /*2180*/  VIADD R10, R184, 0x69 ;  /* 0x00000069b80a7836 */ /* 0x000fe20000000000 */
[----:B------:R-:W-:Y:S02]  /*2190*/  FSEL R72, R72, -INF , !P6 ;  /* 0xff80000048487808 */ /* 0x000fe40007000000 */
[----:B------:R-:W-:-:S02]  /*21a0*/  FMNMX R3, R69, R12, !PT ;  /* 0x0000000c45037209 */ /* 0x000fc40007800000 */
        /* <DEDUP_REMOVED lines=14> */
[----:B------:R-:W-:Y:S02]  /*2290*/  FSEL R80, R80, -INF , !P3 ;  /* 0xff80000050507808 */ /* 0x000fe40005800000 */
[----:B------:R-:W-:Y:S02]  /*22a0*/  FMNMX R3, R77, R12, !PT ;  /* 0x0000000c4d037209 */ /* 0x000fe40007800000 */
[----:B------:R-:W-:Y:S02]  /*22b0*/  IADD3 R10, R184, 0x78, RZ ;  /* 0x00000078b80a7810 */ /* 0x000fe40007ffe0ff */
[----:B------:R-:W-:-:S02]  /*22c0*/  FSEL R63, R63, -INF , !P5 ;  /* 0xff8000003f3f7808 */ /* 0x000fc40006800000 */
[----:B------:R-:W-:Y:S02]  /*22d0*/  IADD3 R12, R184, 0x79, RZ ;  /* 0x00000079b80c7810 */ /* 0x000fe40007ffe0ff */
[----:B------:R-:W-:Y:S02]  /*22e0*/  FSEL R81, R81, -INF , !P4 ;  /* 0xff80000051517808 */ /* 0x000fe40006000000 */
[----:B------:R-:W-:Y:S02]  /*22f0*/  FMNMX R14, R80, R3, !PT ;  /* 0x00000003500e7209 */ /* 0x000fe40007800000 */
[----:B------:R-:W-:Y:S02]  /*2300*/  ISETP.GE.AND P5, PT, R10, R11, PT ;  /* 0x0000000b0a00720c */ /* 0x000fe40003fa6270 */
[----:B------:R-:W-:Y:S02]  /*2310*/  FMNMX R3, R81, R14, !PT ;  /* 0x0000000e51037209 */ /* 0x000fe40007800000 */
[----:B------:R-:W-:-:S02]  /*2320*/  FSEL R84, R84, -INF , !P5 ;  /* 0xff80000054547808 */ /* 0x000fc40006800000 */
[----:B------:R-:W-:Y:S02]  /*2330*/  ISETP.GE.AND P6, PT, R12, R11, PT ;  /* 0x0000000b0c00720c */ /* 0x000fe40003fc6270 */
[----:B------:R-:W-:Y:S02]  /*2340*/  FMNMX R10, R84, R3, !PT ;  /* 0x00000003540a7209 */ /* 0x000fe40007800000 */
[----:B------:R-:W-:Y:S02]  /*2350*/  FSEL R85, R85, -INF , !P6 ;  /* 0xff80000055557808 */ /* 0x000fe40007000000 */
[----:B------:R-:W-:Y:S02]  /*2360*/  P2R R13, PR, RZ, 0x2 ;  /* 0x00000002ff0d7803 */ /* 0x000fe40000000000 */
[----:B------:R-:W-:Y:S02]  /*2370*/  FMNMX R3, R85, R10, !PT ;  /* 0x0000000a55037209 */ /* 0x000fe40007800000 */
[----:B------:R-:W-:-:S02]  /*2380*/  P2R R15, PR, RZ, 0x1 ;  /* 0x00000001ff0f7803 */ /* 0x000fc40000000000 */
[----:B------:R-:W-:Y:S01]  /*2390*/  ISETP.GE.AND P0, PT, R4, R11, PT ;  /* 0x0000000b0400720c */ /* 0x000fe20003f06270 */
[----:B------:R-:W1:Y:S01]  /*23a0*/  SHFL.BFLY PT, R10, R3, 0x1, 0x1f ;  /* 0x0c201f00030a7f89 */ /* 0x000e6200000e0000 */
[----:B------:R-:W-:Y:S02]  /*23b0*/  FSEL R83, R83, -INF , !P4 ;  /* 0xff80000053537808 */ /* 0x000fe40006000000 */
[----:B------:R-:W-:Y:S02]  /*23c0*/  FSEL R74, R74, -INF , !P0 ;  /* 0xff8000004a4a7808 */ /* 0x000fe40004000000 */
[----:B------:R-:W-:Y:S02]  /*23d0*/  ISETP.NE.AND P0, PT, R15, RZ, PT ;  /* 0x000000ff0f00720c */ /* 0x000fe40003f05270 */
[----:B------:R-:W-:Y:S02]  /*23e0*/  FSEL R79, R79, -INF , !P2 ;  /* 0xff8000004f4f7808 */ /* 0x000fe40005000000 */
[----:B------:R-:W-:-:S02]  /*23f0*/  FSEL R82, R82, -INF , !P3 ;  /* 0xff80000052527808 */ /* 0x000fc40005800000 */
[----:B------:R-:W-:Y:S02]  /*2400*/  FSEL R87, R87, -INF , !P6 ;  /* 0xff80000057577808 */ /* 0x000fe40007000000 */
[----:B------:R-:W-:Y:S02]  /*2410*/  FSEL R86, R86, -INF , !P5 ;  /* 0xff80000056567808 */ /* 0x000fe40006800000 */
[----:B------:R-:W-:Y:S02]  /*2420*/  FSEL R75, R75, -INF , !P0 ;  /* 0xff8000004b4b7808 */ /* 0x000fe40004000000 */
[----:B------:R-:W-:Y:S02]  /*2430*/  ISETP.NE.AND P0, PT, R20, RZ, PT ;  /* 0x000000ff1400720c */ /* 0x000fe40003f05270 */
[----:B-1----:R-:W-:Y:S02]  /*2440*/  FMNMX R5, R3, R10, !PT ;  /* 0x0000000a03057209 */ /* 0x002fe40007800000 */
[----:B------:R-:W-:-:S03]  /*2450*/  FMNMX R3, R26, R27, !PT ;  /* 0x0000001b1a037209 */ /* 0x000fc60007800000 */
[----:B------:R-:W1:Y:S02]  /*2460*/  SHFL.BFLY PT, R10, R5, 0x2, 0x1f ;  /* 0x0c401f00050a7f89 */ /* 0x000e6400000e0000 */
[----:B-1----:R-:W-:-:S04]  /*2470*/  FMNMX R10, R5, R10, !PT ;  /* 0x0000000a050a7209 */ /* 0x002fc80007800000 */
[----:B------:R-:W-:-:S04]  /*2480*/  FSETP.NEU.AND P1, PT, R10, -INF , PT ;  /* 0xff8000000a00780b */ /* 0x000fc80003f2d000 */
[----:B------:R-:W-:Y:S02]  /*2490*/  FSEL R4, R10, RZ, P1 ;  /* 0x000000ff0a047208 */ /* 0x000fe40000800000 */
[----:B------:R-:W-:-:S03]  /*24a0*/  ISETP.NE.AND P1, PT, R13, RZ, PT ;  /* 0x000000ff0d00720c */ /* 0x000fc60003f25270 */
[----:B------:R-:W-:Y:S01]  /*24b0*/  FMUL R14, R4, UR5 ;  /* 0x00000005040e7c20 */ /* 0x000fe20008400000 */
[----:B------:R-:W-:Y:S02]  /*24c0*/  FSEL R78, R78, -INF , !P1 ;  /* 0xff8000004e4e7808 */ /* 0x000fe40004800000 */
[----:B------:R-:W-:Y:S01]  /*24d0*/  FMNMX R4, R30, R3, !PT ;  /* 0x000000031e047209 */ /* 0x000fe20007800000 */
[--C-:B------:R-:W-:Y:S01]  /*24e0*/  FFMA R24, R24, UR5, -R14.reuse ;  /* 0x0000000518187c23 */ /* 0x100fe2000800080e */
[--C-:B------:R-:W-:Y:S01]  /*24f0*/  FFMA R15, R29, UR5, -R14.reuse ;  /* 0x000000051d0f7c23 */ /* 0x100fe2000800080e */
[--C-:B------:R-:W-:Y:S01]  /*2500*/  FFMA R13, R25, UR5, -R14.reuse ;  /* 0x00000005190d7c23 */ /* 0x100fe2000800080e */
[----:B------:R-:W-:Y:S01]  /*2510*/  FMNMX R3, R31, R4, !PT ;  /* 0x000000041f037209 */ /* 0x000fe20007800000 */
[--C-:B------:R-:W-:Y:S01]  /*2520*/  FFMA R28, R28, UR5, -R14.reuse ;  /* 0x000000051c1c7c23 */ /* 0x100fe2000800080e */
[----:B------:R-:W-:Y:S01]  /*2530*/  FSETP.GEU.AND P1, PT, R24, -126, PT ;  /* 0xc2fc00001800780b */ /* 0x000fe20003f2e000 */
        /* <DEDUP_REMOVED lines=12> */
[----:B------:R-:W-:Y:S01]  /*2600*/  @!P1 FMUL R24, R24, 0.5 ;  /* 0x3f00000018189820 */ /* 0x000fe20000400000 */
[----:B------:R-:W-:Y:S01]  /*2610*/  FMNMX R3, R39, R4, !PT ;  /* 0x0000000427037209 */ /* 0x000fe20007800000 */
[--C-:B------:R-:W-:Y:S01]  /*2620*/  FFMA R33, R45, UR5, -R14.reuse ;  /* 0x000000052d217c23 */ /* 0x100fe2000800080e */
[----:B------:R-:W-:Y:S01]  /*2630*/  FSETP.GEU.AND P6, PT, R21, -126, PT ;  /* 0xc2fc00001500780b */ /* 0x000fe20003fce000 */
[----:B------:R-:W1:Y:S01]  /*2640*/  MUFU.EX2 R148, R24 ;  /* 0x0000001800947308 */ /* 0x000e620000000800 */
[----:B------:R-:W-:Y:S01]  /*2650*/  FMNMX R4, R42, R3, !PT ;  /* 0x000000032a047209 */ /* 0x000fe20007800000 */
[----:B------:R-:W-:Y:S01]  /*2660*/  @!P4 FMUL R15, R15, 0.5 ;  /* 0x3f0000000f0fc820 */ /* 0x000fe20000400000 */
[----:B------:R-:W-:Y:S01]  /*2670*/  FSETP.GEU.AND P5, PT, R32, -126, PT ;  /* 0xc2fc00002000780b */ /* 0x000fe20003fae000 */
[----:B------:R-:W-:Y:S01]  /*2680*/  @!P2 FMUL R13, R13, 0.5 ;  /* 0x3f0000000d0da820 */ /* 0x000fe20000400000 */
[----:B------:R-:W-:Y:S01]  /*2690*/  FMNMX R3, R43, R4, !PT ;  /* 0x000000042b037209 */ /* 0x000fe20007800000 */
[--C-:B------:R-:W-:Y:S01]  /*26a0*/  FFMA R48, R48, UR5, -R14.reuse ;  /* 0x0000000530307c23 */ /* 0x100fe2000800080e */
[--C-:B------:R-:W-:Y:S01]  /*26b0*/  FFMA R41, R53, UR5, -R14.reuse ;  /* 0x0000000535297c23 */ /* 0x100fe2000800080e */
[----:B------:R-:W2:Y:S01]  /*26c0*/  MUFU.EX2 R15, R15 ;  /* 0x0000000f000f7308 */ /* 0x000ea20000000800 */
[----:B------:R-:W-:Y:S01]  /*26d0*/  FMNMX R4, R46, R3, !PT ;  /* 0x000000032e047209 */ /* 0x000fe20007800000 */
[----:B------:R-:W-:Y:S01]  /*26e0*/  @!P3 FMUL R28, R28, 0.5 ;  /* 0x3f0000001c1cb820 */ /* 0x000fe20000400000 */
[--C-:B------:R-:W-:Y:S01]  /*26f0*/  FFMA R44, R44, UR5, -R14.reuse ;  /* 0x000000052c2c7c23 */ /* 0x100fe2000800080e */
[----:B------:R-:W-:Y:S01]  /*2700*/  @!P6 FMUL R21, R21, 0.5 ;  /* 0x3f0000001515e820 */ /* 0x000fe20000400000 */
[----:B------:R-:W-:Y:S01]  /*2710*/  FMNMX R3, R47, R4, !PT ;  /* 0x000000042f037209 */ /* 0x000fe20007800000 */
[--C-:B------:R-:W-:Y:S01]  /*2720*/  FFMA R37, R49, UR5, -R14.reuse ;  /* 0x0000000531257c23 */ /* 0x100fe2000800080e */
[--C-:B------:R-:W-:Y:S01]  /*2730*/  FFMA R52, R52, UR5, -R14.reuse ;  /* 0x0000000534347c23 */ /* 0x100fe2000800080e */
[----:B------:R-:W3:Y:S01]  /*2740*/  MUFU.EX2 R13, R13 ;  /* 0x0000000d000d7308 */ /* 0x000ee20000000800 */
[----:B-1----:R-:W-:Y:S01]  /*2750*/  @!P1 FMUL R148, R148, R148 ;  /* 0x0000009494949220 */ /* 0x002fe20000400000 */
[----:B------:R-:W-:Y:S01]  /*2760*/  FSETP.GEU.AND P1, PT, R36, -126, PT ;  /* 0xc2fc00002400780b */ /* 0x000fe20003f2e000 */
[----:B------:R-:W-:Y:S01]  /*2770*/  @!P5 FMUL R32, R32, 0.5 ;  /* 0x3f0000002020d820 */ /* 0x000fe20000400000 */
[----:B------:R-:W-:Y:S01]  /*2780*/  FMNMX R4, R50, R3, !PT ;  /* 0x0000000332047209 */ /* 0x000fe20007800000 */
[--C-:B------:R-:W-:Y:S01]  /*2790*/  FFMA R49, R60, UR5, -R14.reuse ;  /* 0x000000053c317c23 */ /* 0x100fe2000800080e */
[--C-:B------:R-:W-:Y:S01]  /*27a0*/  FFMA R57, R57, UR5, -R14.reuse ;  /* 0x0000000539397c23 */ /* 0x100fe2000800080e */
[--C-:B------:R-:W-:Y:S01]  /*27b0*/  FFMA R65, R65, UR5, -R14.reuse ;  /* 0x0000000541417c23 */ /* 0x100fe2000800080e */
[----:B------:R-:W-:Y:S01]  /*27c0*/  FMNMX R3, R51, R4, !PT ;  /* 0x0000000433037209 */ /* 0x000fe20007800000 */
[----:B------:R-:W1:Y:S01]  /*27d0*/  MUFU.EX2 R150, R28 ;  /* 0x0000001c00967308 */ /* 0x000e620000000800 */
[----:B--2---:R-:W-:Y:S01]  /*27e0*/  @!P4 FMUL R15, R15, R15 ;  /* 0x0000000f0f0fc220 */ /* 0x004fe20000400000 */
[----:B------:R-:W-:Y:S01]  /*27f0*/  FSETP.GEU.AND P4, PT, R29, -126, PT ;  /* 0xc2fc00001d00780b */ /* 0x000fe20003f8e000 */
[--C-:B------:R-:W-:Y:S01]  /*2800*/  FFMA R45, R56, UR5, -R14.reuse ;  /* 0x00000005382d7c23 */ /* 0x100fe2000800080e */
[----:B------:R-:W-:Y:S01]  /*2810*/  FMNMX R4, R54, R3, !PT ;  /* 0x0000000336047209 */ /* 0x000fe20007800000 */
[--C-:B------:R-:W-:Y:S01]  /*2820*/  FFMA R53, R64, UR5, -R14.reuse ;  /* 0x0000000540357c23 */ /* 0x100fe2000800080e */
[----:B------:R-:W-:Y:S01]  /*2830*/  @!P1 FMUL R36, R36, 0.5 ;  /* 0x3f00000024249820 */ /* 0x000fe20000400000 */
[--C-:B------:R-:W-:Y:S01]  /*2840*/  FFMA R61, R61, UR5, -R14.reuse ;  /* 0x000000053d3d7c23 */ /* 0x100fe2000800080e */
[----:B------:R-:W-:Y:S01]  /*2850*/  FMNMX R3, R55, R4, !PT ;  /* 0x0000000437037209 */ /* 0x000fe20007800000 */
[----:B------:R-:W2:Y:S01]  /*2860*/  MUFU.EX2 R21, R21 ;  /* 0x0000001500157308 */ /* 0x000ea20000000800 */
[----:B---3--:R-:W-:Y:S01]  /*2870*/  @!P2 FMUL R13, R13, R13 ;  /* 0x0000000d0d0da220 */ /* 0x008fe20000400000 */
[----:B------:R-:W-:Y:S01]  /*2880*/  FSETP.GEU.AND P2, PT, R25, -126, PT ;  /* 0xc2fc00001900780b */ /* 0x000fe20003f4e000 */
[--C-:B------:R-:W-:Y:S01]  /*2890*/  FFMA R69, R69, UR5, -R14.reuse ;  /* 0x0000000545457c23 */ /* 0x100fe2000800080e */
[----:B------:R-:W-:Y:S01]  /*28a0*/  FMNMX R4, R58, R3, !PT ;  /* 0x000000033a047209 */ /* 0x000fe20007800000 */
[--C-:B------:R-:W-:Y:S01]  /*28b0*/  FFMA R72, R72, UR5, -R14.reuse ;  /* 0x0000000548487c23 */ /* 0x100fe2000800080e */
[----:B------:R-:W-:Y:S01]  /*28c0*/  @!P4 FMUL R29, R29, 0.5 ;  /* 0x3f0000001d1dc820 */ /* 0x000fe20000400000 */
[--C-:B------:R-:W-:Y:S01]  /*28d0*/  FFMA R77, R77, UR5, -R14.reuse ;  /* 0x000000054d4d7c23 */ /* 0x100fe2000800080e */
[----:B------:R-:W3:Y:S01]  /*28e0*/  MUFU.EX2 R146, R36 ;  /* 0x0000002400927308 */ /* 0x000ee20000000800 */
[----:B------:R-:W-:Y:S01]  /*28f0*/  FMNMX R3, R59, R4, !PT ;  /* 0x000000043b037209 */ /* 0x000fe20007800000 */
[----:B-1----:R-:W-:Y:S01]  /*2900*/  @!P3 FMUL R150, R150, R150 ;  /* 0x000000969696b220 */ /* 0x002fe20000400000 */
[----:B------:R-:W-:Y:S01]  /*2910*/  FSETP.GEU.AND P3, PT, R40, -126, PT ;  /* 0xc2fc00002800780b */ /* 0x000fe20003f6e000 */
[--C-:B------:R-:W-:Y:S01]  /*2920*/  FFMA R73, R73, UR5, -R14.reuse ;  /* 0x0000000549497c23 */ /* 0x100fe2000800080e */
[----:B------:R-:W-:Y:S01]  /*2930*/  FMNMX R4, R62, R3, !PT ;  /* 0x000000033e047209 */ /* 0x000fe20007800000 */
[--C-:B------:R-:W-:Y:S01]  /*2940*/  FFMA R76, R76, UR5, -R14.reuse ;  /* 0x000000054c4c7c23 */ /* 0x100fe2000800080e */
[----:B------:R-:W-:Y:S01]  /*2950*/  @!P2 FMUL R25, R25, 0.5 ;  /* 0x3f0000001919a820 */ /* 0x000fe20000400000 */
[----:B------:R-:W1:Y:S01]  /*2960*/  MUFU.EX2 R29, R29 ;  /* 0x0000001d001d7308 */ /* 0x000e620000000800 */
[----:B------:R-:W-:Y:S01]  /*2970*/  FMNMX R3, R63, R4, !PT ;  /* 0x000000043f037209 */ /* 0x000fe20007800000 */
[----:B--2---:R-:W-:Y:S01]  /*2980*/  @!P6 FMUL R21, R21, R21 ;  /* 0x000000151515e220 */ /* 0x004fe20000400000 */
[----:B------:R-:W-:Y:S01]  /*2990*/  FSETP.GEU.AND P6, PT, R33, -126, PT ;  /* 0xc2fc00002100780b */ /* 0x000fe20003fce000 */
[--C-:B------:R-:W-:Y:S01]  /*29a0*/  FFMA R81, R81, UR5, -R14.reuse ;  /* 0x0000000551517c23 */ /* 0x100fe2000800080e */
[----:B------:R-:W-:Y:S01]  /*29b0*/  FMNMX R4, R66, R3, !PT ;  /* 0x0000000342047209 */ /* 0x000fe20007800000 */
[--C-:B------:R-:W-:Y:S01]  /*29c0*/  FFMA R84, R84, UR5, -R14.reuse ;  /* 0x0000000554547c23 */ /* 0x100fe2000800080e */
[----:B------:R-:W-:Y:S01]  /*29d0*/  FFMA R80, R80, UR5, -R14 ;  /* 0x0000000550507c23 */ /* 0x000fe2000800080e */
[----:B------:R-:W2:Y:S01]  /*29e0*/  MUFU.EX2 R144, R32 ;  /* 0x0000002000907308 */ /* 0x000ea20000000800 */
[----:B---3--:R-:W-:Y:S01]  /*29f0*/  @!P1 FMUL R146, R146, R146 ;  /* 0x0000009292929220 */ /* 0x008fe20000400000 */
[----:B------:R-:W-:Y:S01]  /*2a00*/  FSETP.GEU.AND P1, PT, R48, -126, PT ;  /* 0xc2fc00003000780b */ /* 0x000fe20003f2e000 */
[----:B------:R-:W-:Y:S01]  /*2a10*/  @!P3 FMUL R40, R40, 0.5 ;  /* 0x3f0000002828b820 */ /* 0x000fe20000400000 */
[----:B------:R-:W-:-:S04]  /*2a20*/  FMNMX R3, R67, R4, !PT ;  /* 0x0000000443037209 */ /* 0x000fc80007800000 */
[----:B------:R-:W-:Y:S01]  /*2a30*/  FMNMX R4, R70, R3, !PT ;  /* 0x0000000346047209 */ /* 0x000fe20007800000 */
[----:B------:R-:W-:Y:S01]  /*2a40*/  @!P6 FMUL R33, R33, 0.5 ;  /* 0x3f0000002121e820 */ /* 0x000fe20000400000 */
[----:B------:R-:W3:Y:S01]  /*2a50*/  MUFU.EX2 R25, R25 ;  /* 0x0000001900197308 */ /* 0x000ee20000000800 */
[----:B-1----:R-:W-:Y:S01]  /*2a60*/  @!P4 FMUL R29, R29, R29 ;  /* 0x0000001d1d1dc220 */ /* 0x002fe20000400000 */
[----:B------:R-:W-:Y:S02]  /*2a70*/  FMNMX R3, R71, R4, !PT ;  /* 0x0000000447037209 */ /* 0x000fe40007800000 */
[----:B------:R-:W-:Y:S01]  /*2a80*/  FSETP.GEU.AND P4, PT, R41, -126, PT ;  /* 0xc2fc00002900780b */ /* 0x000fe20003f8e000 */
[----:B------:R-:W-:Y:S01]  /*2a90*/  @!P1 FMUL R48, R48, 0.5 ;  /* 0x3f00000030309820 */ /* 0x000fe20000400000 */
[----:B------:R-:W-:Y:S01]  /*2aa0*/  FMNMX R4, R74, R3, !PT ;  /* 0x000000034a047209 */ /* 0x000fe20007800000 */
[----:B--2---:R-:W-:Y:S01]  /*2ab0*/  @!P5 FMUL R144, R144, R144 ;  /* 0x000000909090d220 */ /* 0x004fe20000400000 */
[----:B------:R-:W1:Y:S01]  /*2ac0*/  MUFU.EX2 R140, R40 ;  /* 0x00000028008c7308 */ /* 0x000e620000000800 */
[----:B------:R-:W-:-:S02]  /*2ad0*/  FSETP.GEU.AND P5, PT, R44, -126, PT ;  /* 0xc2fc00002c00780b */ /* 0x000fc40003fae000 */
[----:B------:R-:W-:-:S04]  /*2ae0*/  FMNMX R3, R75, R4, !PT ;  /* 0x000000044b037209 */ /* 0x000fc80007800000 */
[----:B------:R-:W-:Y:S01]  /*2af0*/  FMNMX R4, R78, R3, !PT ;  /* 0x000000034e047209 */ /* 0x000fe20007800000 */
[----:B------:R-:W2:Y:S01]  /*2b00*/  MUFU.EX2 R136, R48 ;  /* 0x0000003000887308 */ /* 0x000ea20000000800 */
[----:B------:R-:W-:Y:S01]  /*2b10*/  @!P4 FMUL R41, R41, 0.5 ;  /* 0x3f0000002929c820 */ /* 0x000fe20000400000 */
[----:B---3--:R-:W-:Y:S01]  /*2b20*/  @!P2 FMUL R25, R25, R25 ;  /* 0x000000191919a220 */ /* 0x008fe20000400000 */
[----:B------:R-:W-:Y:S02]  /*2b30*/  FMNMX R3, R79, R4, !PT ;  /* 0x000000044f037209 */ /* 0x000fe40007800000 */
[----:B------:R-:W-:Y:S01]  /*2b40*/  FSETP.GEU.AND P2, PT, R37, -126, PT ;  /* 0xc2fc00002500780b */ /* 0x000fe20003f4e000 */
[----:B------:R-:W-:Y:S01]  /*2b50*/  @!P5 FMUL R44, R44, 0.5 ;  /* 0x3f0000002c2cd820 */ /* 0x000fe20000400000 */
[----:B------:R-:W-:Y:S01]  /*2b60*/  FMNMX R4, R82, R3, !PT ;  /* 0x0000000352047209 */ /* 0x000fe20007800000 */
[----:B------:R-:W3:Y:S01]  /*2b70*/  MUFU.EX2 R33, R33 ;  /* 0x0000002100217308 */ /* 0x000ee20000000800 */
[----:B-1----:R-:W-:Y:S01]  /*2b80*/  @!P3 FMUL R140, R140, R140 ;  /* 0x0000008c8c8cb220 */ /* 0x002fe20000400000 */
[----:B------:R-:W-:-:S02]  /*2b90*/  FSETP.GEU.AND P3, PT, R52, -126, PT ;  /* 0xc2fc00003400780b */ /* 0x000fc40003f6e000 */
[----:B------:R-:W-:-:S04]  /*2ba0*/  FMNMX R3, R83, R4, !PT ;  /* 0x0000000453037209 */ /* 0x000fc80007800000 */
[----:B------:R-:W1:Y:S01]  /*2bb0*/  MUFU.EX2 R41, R41 ;  /* 0x0000002900297308 */ /* 0x000e620000000800 */
[----:B--2---:R-:W-:Y:S01]  /*2bc0*/  @!P1 FMUL R136, R136, R136 ;  /* 0x0000008888889220 */ /* 0x004fe20000400000 */
[----:B------:R-:W-:Y:S01]  /*2bd0*/  FSETP.GEU.AND P1, PT, R49, -126, PT ;  /* 0xc2fc00003100780b */ /* 0x000fe20003f2e000 */
[----:B------:R-:W-:Y:S01]  /*2be0*/  @!P2 FMUL R37, R37, 0.5 ;  /* 0x3f0000002525a820 */ /* 0x000fe20000400000 */
[----:B------:R-:W-:-:S03]  /*2bf0*/  FMNMX R4, R86, R3, !PT ;  /* 0x0000000356047209 */ /* 0x000fc60007800000 */
[----:B------:R-:W-:Y:S01]  /*2c00*/  @!P3 FMUL R52, R52, 0.5 ;  /* 0x3f0000003434b820 */ /* 0x000fe20000400000 */
[----:B------:R-:W-:Y:S01]  /*2c10*/  FMNMX R4, R87, R4, !PT ;  /* 0x0000000457047209 */ /* 0x000fe20007800000 */
[----:B---3--:R-:W-:Y:S01]  /*2c20*/  @!P6 FMUL R33, R33, R33 ;  /* 0x000000212121e220 */ /* 0x008fe20000400000 */
[----:B------:R-:W-:Y:S01]  /*2c30*/  FSETP.GEU.AND P6, PT, R57, -126, PT ;  /* 0xc2fc00003900780b */ /* 0x000fe20003fce000 */
[----:B------:R-:W2:Y:S02]  /*2c40*/  MUFU.EX2 R142, R44 ;  /* 0x0000002c008e7308 */ /* 0x000ea40000000800 */
[----:B------:R-:W3:Y:S02]  /*2c50*/  SHFL.BFLY PT, R3, R4, 0x1, 0x1f ;  /* 0x0c201f0004037f89 */ /* 0x000ee400000e0000 */
[----:B------:R-:W-:Y:S01]  /*2c60*/  @!P1 FMUL R49, R49, 0.5 ;  /* 0x3f00000031319820 */ /* 0x000fe20000400000 */
[----:B-1----:R-:W-:Y:S01]  /*2c70*/  @!P4 FMUL R41, R41, R41 ;  /* 0x000000292929c220 */ /* 0x002fe20000400000 */
[----:B------:R-:W-:-:S02]  /*2c80*/  FSETP.GEU.AND P4, PT, R65, -126, PT ;  /* 0xc2fc00004100780b */ /* 0x000fc40003f8e000 */
[----:B------:R-:W1:Y:S04]  /*2c90*/  MUFU.EX2 R138, R52 ;  /* 0x00000034008a7308 */ /* 0x000e680000000800 */
[----:B------:R-:W-:-:S04]  /*2ca0*/  @!P6 FMUL R57, R57, 0.5 ;  /* 0x3f0000003939e820 */ /* 0x000fc80000400000 */
[----:B------:R-:W4:Y:S01]  /*2cb0*/  MUFU.EX2 R37, R37 ;  /* 0x0000002500257308 */ /* 0x000f220000000800 */
[----:B--2---:R-:W-:Y:S01]  /*2cc0*/  @!P5 FMUL R142, R142, R142 ;  /* 0x0000008e8e8ed220 */ /* 0x004fe20000400000 */
[----:B------:R-:W-:Y:S01]  /*2cd0*/  FSETP.GEU.AND P5, PT, R45, -126, PT ;  /* 0xc2fc00002d00780b */ /* 0x000fe20003fae000 */
[----:B------:R-:W-:-:S05]  /*2ce0*/  @!P4 FMUL R65, R65, 0.5 ;  /* 0x3f0000004141c820 */ /* 0x000fca0000400000 */
[----:B------:R2:W5:Y:S01]  /*2cf0*/  MUFU.EX2 R132, R57 ;  /* 0x0000003900847308 */ /* 0x0005620000000800 */
[----:B-1----:R-:W-:Y:S01]  /*2d00*/  @!P3 FMUL R138, R138, R138 ;  /* 0x0000008a8a8ab220 */ /* 0x002fe20000400000 */
[----:B------:R-:W-:Y:S02]  /*2d10*/  FSETP.GEU.AND P3, PT, R53, -126, PT ;  /* 0xc2fc00003500780b */ /* 0x000fe40003f6e000 */
[----:B---3--:R-:W-:-:S03]  /*2d20*/  FMNMX R3, R4, R3, !PT ;  /* 0x0000000304037209 */ /* 0x008fc60007800000 */
[----:B------:R-:W-:Y:S01]  /*2d30*/  @!P5 FMUL R45, R45, 0.5 ;  /* 0x3f0000002d2dd820 */ /* 0x000fe20000400000 */
[----:B------:R-:W1:Y:S01]  /*2d40*/  MUFU.EX2 R49, R49 ;  /* 0x0000003100317308 */ /* 0x000e620000000800 */
[----:B----4-:R-:W-:Y:S01]  /*2d50*/  @!P2 FMUL R37, R37, R37 ;  /* 0x000000252525a220 */ /* 0x010fe20000400000 */
[----:B------:R-:W-:Y:S01]  /*2d60*/  FSETP.GEU.AND P2, PT, R61, -126, PT ;  /* 0xc2fc00003d00780b */ /* 0x000fe20003f4e000 */
[----:B------:R-:W3:Y:S01]  /*2d70*/  SHFL.BFLY PT, R12, R3, 0x2, 0x1f ;  /* 0x0c401f00030c7f89 */ /* 0x000ee200000e0000 */
[--C-:B--2---:R-:W-:Y:S01]  /*2d80*/  FFMA R57, R68, UR5, -R14.reuse ;  /* 0x0000000544397c23 */ /* 0x104fe2000800080e */
[----:B------:R-:W-:Y:S02]  /*2d90*/  FFMA R14, R85, UR5, -R14 ;  /* 0x00000005550e7c23 */ /* 0x000fe4000800080e */
[----:B------:R-:W-:Y:S01]  /*2da0*/  @!P3 FMUL R53, R53, 0.5 ;  /* 0x3f0000003535b820 */ /* 0x000fe20000400000 */
[----:B------:R-:W2:Y:S01]  /*2db0*/  MUFU.EX2 R128, R65 ;  /* 0x0000004100807308 */ /* 0x000ea20000000800 */
[----:B-----5:R-:W-:Y:S01]  /*2dc0*/  @!P6 FMUL R132, R132, R132 ;  /* 0x000000848484e220 */ /* 0x020fe20000400000 */
[----:B------:R-:W-:-:S05]  /*2dd0*/  FSETP.GEU.AND P6, PT, R69, -126, PT ;  /* 0xc2fc00004500780b */ /* 0x000fca0003fce000 */
[----:B------:R-:W-:Y:S01]  /*2de0*/  @!P2 FMUL R61, R61, 0.5 ;  /* 0x3f0000003d3da820 */ /* 0x000fe20000400000 */
[----:B------:R-:W4:Y:S01]  /*2df0*/  MUFU.EX2 R45, R45 ;  /* 0x0000002d002d7308 */ /* 0x000f220000000800 */
[----:B-1----:R-:W-:Y:S01]  /*2e00*/  @!P1 FMUL R49, R49, R49 ;  /* 0x0000003131319220 */ /* 0x002fe20000400000 */
[----:B------:R-:W-:-:S05]  /*2e10*/  FSETP.GEU.AND P1, PT, R72, -126, PT ;  /* 0xc2fc00004800780b */ /* 0x000fca0003f2e000 */
[----:B------:R-:W-:Y:S01]  /*2e20*/  @!P6 FMUL R69, R69, 0.5 ;  /* 0x3f0000004545e820 */ /* 0x000fe20000400000 */
[----:B------:R-:W1:Y:S01]  /*2e30*/  MUFU.EX2 R134, R61 ;  /* 0x0000003d00867308 */ /* 0x000e620000000800 */
[----:B--2---:R-:W-:Y:S01]  /*2e40*/  @!P4 FMUL R128, R128, R128 ;  /* 0x000000808080c220 */ /* 0x004fe20000400000 */
[----:B------:R-:W-:Y:S02]  /*2e50*/  FSETP.GEU.AND P4, PT, R77, -126, PT ;  /* 0xc2fc00004d00780b */ /* 0x000fe40003f8e000 */
[----:B---3--:R-:W-:-:S03]  /*2e60*/  FMNMX R12, R3, R12, !PT ;  /* 0x0000000c030c7209 */ /* 0x008fc60007800000 */
[----:B------:R-:W-:Y:S01]  /*2e70*/  @!P1 FMUL R72, R72, 0.5 ;  /* 0x3f00000048489820 */ /* 0x000fe20000400000 */
[----:B------:R-:W2:Y:S01]  /*2e80*/  MUFU.EX2 R53, R53 ;  /* 0x0000003500357308 */ /* 0x000ea20000000800 */
[----:B----4-:R-:W-:Y:S01]  /*2e90*/  @!P5 FMUL R45, R45, R45 ;  /* 0x0000002d2d2dd220 */ /* 0x010fe20000400000 */
[----:B------:R-:W-:-:S05]  /*2ea0*/  FSETP.GEU.AND P5, PT, R57, -126, PT ;  /* 0xc2fc00003900780b */ /* 0x000fca0003fae000 */
[----:B------:R-:W-:Y:S01]  /*2eb0*/  @!P4 FMUL R77, R77, 0.5 ;  /* 0x3f0000004d4dc820 */ /* 0x000fe20000400000 */
[----:B------:R-:W3:Y:S01]  /*2ec0*/  MUFU.EX2 R130, R69 ;  /* 0x0000004500827308 */ /* 0x000ee20000000800 */
[----:B-1----:R-:W-:Y:S01]  /*2ed0*/  @!P2 FMUL R134, R134, R134 ;  /* 0x000000868686a220 */ /* 0x002fe20000400000 */
[----:B------:R-:W-:-:S05]  /*2ee0*/  FSETP.GEU.AND P2, PT, R73, -126, PT ;  /* 0xc2fc00004900780b */ /* 0x000fca0003f4e000 */
[----:B------:R-:W-:Y:S01]  /*2ef0*/  @!P5 FMUL R57, R57, 0.5 ;  /* 0x3f0000003939d820 */ /* 0x000fe20000400000 */
[----:B------:R-:W1:Y:S01]  /*2f00*/  MUFU.EX2 R61, R72 ;  /* 0x00000048003d7308 */ /* 0x000e620000000800 */
[----:B--2---:R-:W-:Y:S01]  /*2f10*/  @!P3 FMUL R53, R53, R53 ;  /* 0x000000353535b220 */ /* 0x004fe20000400000 */
[----:B------:R-:W-:-:S03]  /*2f20*/  FSETP.GEU.AND P3, PT, R76, -126, PT ;  /* 0xc2fc00004c00780b */ /* 0x000fc60003f6e000 */
[----:B------:R-:W-:Y:S01]  /*2f30*/  FADD R5, R144, R53 ;  /* 0x0000003590057221 */ /* 0x000fe20000000000 */
[----:B------:R-:W-:Y:S01]  /*2f40*/  F2FP.BF16.F32.PACK_AB R144, R21, R144 ;  /* 0x000000901590723e */ /* 0x000fe200000010ff */
[----:B------:R-:W-:Y:S01]  /*2f50*/  @!P2 FMUL R73, R73, 0.5 ;  /* 0x3f0000004949a820 */ /* 0x000fe20000400000 */
[----:B------:R-:W2:Y:S01]  /*2f60*/  MUFU.EX2 R126, R77 ;  /* 0x0000004d007e7308 */ /* 0x000ea20000000800 */
[----:B---3--:R-:W-:Y:S01]  /*2f70*/  @!P6 FMUL R130, R130, R130 ;  /* 0x000000828282e220 */ /* 0x008fe20000400000 */
[----:B------:R-:W-:-:S04]  /*2f80*/  FSETP.NEU.AND P6, PT, R12, -INF , PT ;  /* 0xff8000000c00780b */ /* 0x000fc80003fcd000 */
[----:B------:R-:W-:Y:S01]  /*2f90*/  FSEL R3, R12, RZ, P6 ;  /* 0x000000ff0c037208 */ /* 0x000fe20003000000 */
[----:B------:R-:W-:Y:S01]  /*2fa0*/  @!P3 FMUL R76, R76, 0.5 ;  /* 0x3f0000004c4cb820 */ /* 0x000fe20000400000 */
[----:B------:R-:W3:Y:S01]  /*2fb0*/  MUFU.EX2 R57, R57 ;  /* 0x0000003900397308 */ /* 0x000ee20000000800 */
[----:B-1----:R-:W-:Y:S01]  /*2fc0*/  @!P1 FMUL R61, R61, R61 ;  /* 0x0000003d3d3d9220 */ /* 0x002fe20000400000 */
[----:B------:R-:W-:Y:S01]  /*2fd0*/  FSETP.GEU.AND P1, PT, R81, -126, PT ;  /* 0xc2fc00005100780b */ /* 0x000fe20003f2e000 */
[----:B------:R-:W-:Y:S01]  /*2fe0*/  FMUL R3, R3, UR5 ;  /* 0x0000000503037c20 */ /* 0x000fe20008400000 */
[----:B------:R-:W-:-:S03]  /*2ff0*/  FSETP.GEU.AND P6, PT, R84, -126, PT ;  /* 0xc2fc00005400780b */ /* 0x000fc60003fce000 */
[--C-:B------:R-:W-:Y:S01]  /*3000*/  FFMA R4, R27, UR5, -R3.reuse ;  /* 0x000000051b047c23 */ /* 0x100fe20008000803 */
[----:B------:R-:W1:Y:S01]  /*3010*/  MUFU.EX2 R124, R73 ;  /* 0x00000049007c7308 */ /* 0x000e620000000800 */
[----:B--2---:R-:W-:Y:S01]  /*3020*/  @!P4 FMUL R126, R126, R126 ;  /* 0x0000007e7e7ec220 */ /* 0x004fe20000400000 */
[--C-:B------:R-:W-:Y:S01]  /*3030*/  FFMA R26, R26, UR5, -R3.reuse ;  /* 0x000000051a1a7c23 */ /* 0x100fe20008000803 */
[--C-:B------:R-:W-:Y:S01]  /*3040*/  FFMA R31, R31, UR5, -R3.reuse ;  /* 0x000000051f1f7c23 */ /* 0x100fe20008000803 */
[----:B------:R-:W-:Y:S01]  /*3050*/  FSETP.GEU.AND P4, PT, R4, -126, PT ;  /* 0xc2fc00000400780b */ /* 0x000fe20003f8e000 */
[--C-:B------:R-:W-:Y:S01]  /*3060*/  FFMA R34, R34, UR5, -R3.reuse ;  /* 0x0000000522227c23 */ /* 0x100fe20008000803 */
[--C-:B------:R-:W-:Y:S01]  /*3070*/  FFMA R39, R39, UR5, -R3.reuse ;  /* 0x0000000527277c23 */ /* 0x100fe20008000803 */
[----:B------:R-:W-:Y:S01]  /*3080*/  @!P1 FMUL R81, R81, 0.5 ;  /* 0x3f00000051519820 */ /* 0x000fe20000400000 */
[----:B------:R-:W2:Y:S01]  /*3090*/  MUFU.EX2 R65, R76 ;  /* 0x0000004c00417308 */ /* 0x000ea20000000800 */
[----:B------:R-:W-:Y:S01]  /*30a0*/  @!P6 FMUL R84, R84, 0.5 ;  /* 0x3f0000005454e820 */ /* 0x000fe20000400000 */
[----:B---3--:R-:W-:Y:S01]  /*30b0*/  @!P5 FMUL R57, R57, R57 ;  /* 0x000000393939d220 */ /* 0x008fe20000400000 */
[----:B------:R-:W-:Y:S01]  /*30c0*/  FSETP.GEU.AND P5, PT, R80, -126, PT ;  /* 0xc2fc00005000780b */ /* 0x000fe20003fae000 */
[--C-:B------:R-:W-:Y:S01]  /*30d0*/  FFMA R30, R30, UR5, -R3.reuse ;  /* 0x000000051e1e7c23 */ /* 0x100fe20008000803 */
[--C-:B------:R-:W-:Y:S01]  /*30e0*/  FFMA R38, R38, UR5, -R3.reuse ;  /* 0x0000000526267c23 */ /* 0x100fe20008000803 */
[--C-:B------:R-:W-:Y:S01]  /*30f0*/  FFMA R43, R43, UR5, -R3.reuse ;  /* 0x000000052b2b7c23 */ /* 0x100fe20008000803 */
[--C-:B------:R-:W-:Y:S01]  /*3100*/  FFMA R46, R46, UR5, -R3.reuse ;  /* 0x000000052e2e7c23 */ /* 0x100fe20008000803 */
[----:B------:R-:W3:Y:S01]  /*3110*/  MUFU.EX2 R120, R81 ;  /* 0x0000005100787308 */ /* 0x000ee20000000800 */
[----:B------:R-:W-:Y:S01]  /*3120*/  @!P4 FMUL R4, R4, 0.5 ;  /* 0x3f0000000404c820 */ /* 0x000fe20000400000 */
[----:B-1----:R-:W-:Y:S01]  /*3130*/  @!P2 FMUL R124, R124, R124 ;  /* 0x0000007c7c7ca220 */ /* 0x002fe20000400000 */
[----:B------:R-:W-:Y:S01]  /*3140*/  FSETP.GEU.AND P2, PT, R14, -126, PT ;  /* 0xc2fc00000e00780b */ /* 0x000fe20003f4e000 */
[--C-:B------:R-:W-:Y:S01]  /*3150*/  FFMA R35, R35, UR5, -R3.reuse ;  /* 0x0000000523237c23 */ /* 0x100fe20008000803 */
[--C-:B------:R-:W-:Y:S01]  /*3160*/  FFMA R51, R51, UR5, -R3.reuse ;  /* 0x0000000533337c23 */ /* 0x100fe20008000803 */
[--C-:B------:R-:W-:Y:S01]  /*3170*/  FFMA R42, R42, UR5, -R3.reuse ;  /* 0x000000052a2a7c23 */ /* 0x100fe20008000803 */
[--C-:B------:R-:W-:Y:S01]  /*3180*/  FFMA R50, R50, UR5, -R3.reuse ;  /* 0x0000000532327c23 */ /* 0x100fe20008000803 */
[----:B------:R-:W1:Y:S01]  /*3190*/  MUFU.EX2 R27, R84 ;  /* 0x00000054001b7308 */ /* 0x000e620000000800 */
[----:B--2---:R-:W-:Y:S01]  /*31a0*/  @!P3 FMUL R65, R65, R65 ;  /* 0x000000414141b220 */ /* 0x004fe20000400000 */
[----:B------:R-:W-:Y:S01]  /*31b0*/  FSETP.GEU.AND P3, PT, R26, -126, PT ;  /* 0xc2fc00001a00780b */ /* 0x000fe20003f6e000 */
[----:B------:R-:W-:Y:S01]  /*31c0*/  @!P5 FMUL R80, R80, 0.5 ;  /* 0x3f0000005050d820 */ /* 0x000fe20000400000 */
[--C-:B------:R-:W-:Y:S01]  /*31d0*/  FFMA R55, R55, UR5, -R3.reuse ;  /* 0x0000000537377c23 */ /* 0x100fe20008000803 */
[--C-:B------:R-:W-:Y:S01]  /*31e0*/  FFMA R58, R58, UR5, -R3.reuse ;  /* 0x000000053a3a7c23 */ /* 0x100fe20008000803 */
[--C-:B------:R-:W-:Y:S01]  /*31f0*/  FFMA R47, R47, UR5, -R3.reuse ;  /* 0x000000052f2f7c23 */ /* 0x100fe20008000803 */
[--C-:B------:R-:W-:Y:S01]  /*3200*/  FFMA R63, R63, UR5, -R3.reuse ;  /* 0x000000053f3f7c23 */ /* 0x100fe20008000803 */
[----:B------:R-:W2:Y:S01]  /*3210*/  MUFU.EX2 R20, R4 ;  /* 0x0000000400147308 */ /* 0x000ea20000000800 */
[----:B---3--:R-:W-:Y:S01]  /*3220*/  @!P1 FMUL R120, R120, R120 ;  /* 0x0000007878789220 */ /* 0x008fe20000400000 */
[----:B------:R-:W-:Y:S01]  /*3230*/  FSETP.GEU.AND P1, PT, R31, -126, PT ;  /* 0xc2fc00001f00780b */ /* 0x000fe20003f2e000 */
[----:B------:R-:W-:Y:S01]  /*3240*/  @!P2 FMUL R14, R14, 0.5 ;  /* 0x3f0000000e0ea820 */ /* 0x000fe20000400000 */
[--C-:B------:R-:W-:Y:S01]  /*3250*/  FFMA R54, R54, UR5, -R3.reuse ;  /* 0x0000000536367c23 */ /* 0x100fe20008000803 */
[--C-:B------:R-:W-:Y:S01]  /*3260*/  FFMA R62, R62, UR5, -R3.reuse ;  /* 0x000000053e3e7c23 */ /* 0x100fe20008000803 */
[--C-:B------:R-:W-:Y:S01]  /*3270*/  FFMA R67, R67, UR5, -R3.reuse ;  /* 0x0000000543437c23 */ /* 0x100fe20008000803 */
[----:B------:R-:W-:Y:S01]  /*3280*/  @!P3 FMUL R26, R26, 0.5 ;  /* 0x3f0000001a1ab820 */ /* 0x000fe20000400000 */
[----:B------:R-:W3:Y:S01]  /*3290*/  MUFU.EX2 R69, R80 ;  /* 0x0000005000457308 */ /* 0x000ee20000000800 */
[----:B-1----:R-:W-:Y:S01]  /*32a0*/  @!P6 FMUL R27, R27, R27 ;  /* 0x0000001b1b1be220 */ /* 0x002fe20000400000 */
[----:B------:R-:W-:Y:S01]  /*32b0*/  FSETP.GEU.AND P6, PT, R34, -126, PT ;  /* 0xc2fc00002200780b */ /* 0x000fe20003fce000 */
[--C-:B------:R-:W-:Y:S01]  /*32c0*/  FFMA R74, R74, UR5, -R3.reuse ;  /* 0x000000054a4a7c23 */ /* 0x100fe20008000803 */
[--C-:B------:R-:W-:Y:S01]  /*32d0*/  FFMA R59, R59, UR5, -R3.reuse ;  /* 0x000000053b3b7c23 */ /* 0x100fe20008000803 */
[--C-:B------:R-:W-:Y:S01]  /*32e0*/  FFMA R82, R82, UR5, -R3.reuse ;  /* 0x0000000552527c23 */ /* 0x100fe20008000803 */
[--C-:B------:R-:W-:Y:S01]  /*32f0*/  FFMA R66, R66, UR5, -R3.reuse ;  /* 0x0000000542427c23 */ /* 0x100fe20008000803 */
[----:B------:R-:W-:Y:S01]  /*3300*/  @!P1 FMUL R31, R31, 0.5 ;  /* 0x3f0000001f1f9820 */ /* 0x000fe20000400000 */
[----:B------:R-:W1:Y:S01]  /*3310*/  MUFU.EX2 R149, R26 ;  /* 0x0000001a00957308 */ /* 0x000e620000000800 */
[----:B--2---:R-:W-:Y:S01]  /*3320*/  @!P4 FMUL R20, R20, R20 ;  /* 0x000000141414c220 */ /* 0x004fe20000400000 */
[----:B------:R-:W-:Y:S01]  /*3330*/  FSETP.GEU.AND P4, PT, R39, -126, PT ;  /* 0xc2fc00002700780b */ /* 0x000fe20003f8e000 */
[--C-:B------:R-:W-:Y:S01]  /*3340*/  FFMA R75, R75, UR5, -R3.reuse ;  /* 0x000000054b4b7c23 */ /* 0x100fe20008000803 */
[--C-:B------:R-:W-:Y:S01]  /*3350*/  FFMA R83, R83, UR5, -R3.reuse ;  /* 0x0000000553537c23 */ /* 0x100fe20008000803 */
[--C-:B------:R-:W-:Y:S01]  /*3360*/  FFMA R70, R70, UR5, -R3.reuse ;  /* 0x0000000546467c23 */ /* 0x100fe20008000803 */
[--C-:B------:R-:W-:Y:S01]  /*3370*/  FFMA R78, R78, UR5, -R3.reuse ;  /* 0x000000054e4e7c23 */ /* 0x100fe20008000803 */
[----:B------:R-:W-:Y:S01]  /*3380*/  @!P6 FMUL R34, R34, 0.5 ;  /* 0x3f0000002222e820 */ /* 0x000fe20000400000 */
[----:B------:R-:W2:Y:S01]  /*3390*/  MUFU.EX2 R122, R14 ;  /* 0x0000000e007a7308 */ /* 0x000ea20000000800 */
[----:B---3--:R-:W-:Y:S01]  /*33a0*/  @!P5 FMUL R69, R69, R69 ;  /* 0x000000454545d220 */ /* 0x008fe20000400000 */
[----:B------:R-:W-:Y:S01]  /*33b0*/  FSETP.GEU.AND P5, PT, R30, -126, PT ;  /* 0xc2fc00001e00780b */ /* 0x000fe20003fae000 */
[--C-:B------:R-:W-:Y:S01]  /*33c0*/  FFMA R86, R86, UR5, -R3.reuse ;  /* 0x0000000556567c23 */ /* 0x100fe20008000803 */
[--C-:B------:R-:W-:Y:S01]  /*33d0*/  FFMA R71, R71, UR5, -R3.reuse ;  /* 0x0000000547477c23 */ /* 0x100fe20008000803 */
[--C-:B------:R-:W-:Y:S01]  /*33e0*/  FFMA R79, R79, UR5, -R3.reuse ;  /* 0x000000054f4f7c23 */ /* 0x100fe20008000803 */
[----:B------:R-:W-:Y:S01]  /*33f0*/  FFMA R3, R87, UR5, -R3 ;  /* 0x0000000557037c23 */ /* 0x000fe20008000803 */
[----:B------:R-:W-:Y:S01]  /*3400*/  @!P4 FMUL R39, R39, 0.5 ;  /* 0x3f0000002727c820 */ /* 0x000fe20000400000 */
[----:B------:R3:W4:Y:S01]  /*3410*/  MUFU.EX2 R14, R31 ;  /* 0x0000001f000e7308 */ /* 0x0007220000000800 */
[----:B-1----:R-:W-:Y:S01]  /*3420*/  @!P3 FMUL R149, R149, R149 ;  /* 0x000000959595b220 */ /* 0x002fe20000400000 */
[----:B------:R-:W-:Y:S01]  /*3430*/  FSETP.GEU.AND P3, PT, R38, -126, PT ;  /* 0xc2fc00002600780b */ /* 0x000fe20003f6e000 */
[----:B------:R-:W-:Y:S01]  /*3440*/  FADD R4, R148, R45 ;  /* 0x0000002d94047221 */ /* 0x000fe20000000000 */
[----:B------:R-:W-:Y:S01]  /*3450*/  FADD R36, R37, R120 ;  /* 0x0000007825247221 */ /* 0x000fe20000000000 */
[----:B------:R-:W-:-:S02]  /*3460*/  F2FP.BF16.F32.PACK_AB R148, R13, R148 ;  /* 0x000000940d94723e */ /* 0x000fc400000010ff */
[----:B------:R-:W-:Y:S01]  /*3470*/  @!P5 FMUL R30, R30, 0.5 ;  /* 0x3f0000001e1ed820 */ /* 0x000fe20000400000 */
[----:B------:R1:W5:Y:S01]  /*3480*/  MUFU.EX2 R145, R34 ;  /* 0x0000002200917308 */ /* 0x0003620000000800 */
[----:B--2---:R-:W-:Y:S01]  /*3490*/  @!P2 FMUL R122, R122, R122 ;  /* 0x0000007a7a7aa220 */ /* 0x004fe20000400000 */
[----:B------:R-:W-:Y:S01]  /*34a0*/  FSETP.GEU.AND P2, PT, R35, -126, PT ;  /* 0xc2fc00002300780b */ /* 0x000fe20003f4e000 */
[----:B---3--:R-:W-:Y:S01]  /*34b0*/  FADD R31, R140, R61 ;  /* 0x0000003d8c1f7221 */ /* 0x008fe20000000000 */
[----:B------:R-:W-:Y:S02]  /*34c0*/  F2FP.BF16.F32.PACK_AB R140, R29, R140 ;  /* 0x0000008c1d8c723e */ /* 0x000fe400000010ff */
[----:B------:R-:W-:Y:S01]  /*34d0*/  F2FP.BF16.F32.PACK_AB R120, R120, R69 ;  /* 0x000000457878723e */ /* 0x000fe200000010ff */
[----:B------:R-:W-:Y:S01]  /*34e0*/  @!P3 FMUL R38, R38, 0.5 ;  /* 0x3f0000002626b820 */ /* 0x000fe20000400000 */
[----:B------:R-:W2:Y:S01]  /*34f0*/  MUFU.EX2 R26, R39 ;  /* 0x00000027001a7308 */ /* 0x000ea20000000800 */
[----:B----4-:R-:W-:Y:S01]  /*3500*/  @!P1 FMUL R14, R14, R14 ;  /* 0x0000000e0e0e9220 */ /* 0x010fe20000400000 */
[----:B------:R-:W-:Y:S01]  /*3510*/  FSETP.GEU.AND P1, PT, R43, -126, PT ;  /* 0xc2fc00002b00780b */ /* 0x000fe20003f2e000 */
[----:B-1----:R-:W-:Y:S01]  /*3520*/  FADD R34, R136, R69 ;  /* 0x0000004588227221 */ /* 0x002fe20000000000 */
[----:B------:R-:W-:-:S03]  /*3530*/  F2FP.BF16.F32.PACK_AB R136, R37, R136 ;  /* 0x000000882588723e */ /* 0x000fc600000010ff */
[----:B------:R-:W-:Y:S01]  /*3540*/  @!P2 FMUL R35, R35, 0.5 ;  /* 0x3f0000002323a820 */ /* 0x000fe20000400000 */
[----:B------:R-:W1:Y:S01]  /*3550*/  MUFU.EX2 R151, R30 ;  /* 0x0000001e00977308 */ /* 0x000e620000000800 */
[----:B-----5:R-:W-:Y:S01]  /*3560*/  @!P6 FMUL R145, R145, R145 ;  /* 0x000000919191e220 */ /* 0x020fe20000400000 */
[----:B------:R-:W-:-:S05]  /*3570*/  FSETP.GEU.AND P6, PT, R46, -126, PT ;  /* 0xc2fc00002e00780b */ /* 0x000fca0003fce000 */
[----:B------:R-:W-:Y:S01]  /*3580*/  @!P1 FMUL R43, R43, 0.5 ;  /* 0x3f0000002b2b9820 */ /* 0x000fe20000400000 */
[----:B------:R3:W4:Y:S01]  /*3590*/  MUFU.EX2 R147, R38 ;  /* 0x0000002600937308 */ /* 0x0007220000000800 */
[----:B--2---:R-:W-:Y:S01]  /*35a0*/  @!P4 FMUL R26, R26, R26 ;  /* 0x0000001a1a1ac220 */ /* 0x004fe20000400000 */
[----:B------:R-:W-:-:S05]  /*35b0*/  FSETP.GEU.AND P4, PT, R51, -126, PT ;  /* 0xc2fc00003300780b */ /* 0x000fca0003f8e000 */
[----:B------:R-:W-:Y:S01]  /*35c0*/  @!P6 FMUL R46, R46, 0.5 ;  /* 0x3f0000002e2ee820 */ /* 0x000fe20000400000 */
[----:B------:R2:W5:Y:S01]  /*35d0*/  MUFU.EX2 R28, R43 ;  /* 0x0000002b001c7308 */ /* 0x0005620000000800 */
[----:B-1----:R-:W-:Y:S01]  /*35e0*/  @!P5 FMUL R151, R151, R151 ;  /* 0x000000979797d220 */ /* 0x002fe20000400000 */
[----:B------:R-:W-:Y:S01]  /*35f0*/  FSETP.GEU.AND P5, PT, R42, -126, PT ;  /* 0xc2fc00002a00780b */ /* 0x000fe20003fae000 */
[----:B---3--:R-:W-:Y:S01]  /*3600*/  FADD R38, R4, R31 ;  /* 0x0000001f04267221 */ /* 0x008fe20000000000 */
[----:B------:R-:W-:Y:S01]  /*3610*/  FADD R4, R13, R132 ;  /* 0x000000840d047221 */ /* 0x000fe20000000000 */
[----:B------:R-:W-:Y:S01]  /*3620*/  FADD R31, R21, R128 ;  /* 0x00000080151f7221 */ /* 0x000fe20000000000 */
[----:B------:R-:W-:Y:S01]  /*3630*/  F2FP.BF16.F32.PACK_AB R132, R132, R45 ;  /* 0x0000002d8484723e */ /* 0x000fe200000010ff */
[----:B------:R-:W-:Y:S01]  /*3640*/  @!P4 FMUL R51, R51, 0.5 ;  /* 0x3f0000003333c820 */ /* 0x000fe20000400000 */
[----:B------:R-:W1:Y:S01]  /*3650*/  MUFU.EX2 R143, R46 ;  /* 0x0000002e008f7308 */ /* 0x000e620000000800 */
[----:B----4-:R-:W-:Y:S01]  /*3660*/  @!P3 FMUL R147, R147, R147 ;  /* 0x000000939393b220 */ /* 0x010fe20000400000 */
[----:B------:R-:W-:Y:S01]  /*3670*/  FSETP.GEU.AND P3, PT, R50, -126, PT ;  /* 0xc2fc00003200780b */ /* 0x000fe20003f6e000 */
[----:B--2---:R-:W-:Y:S01]  /*3680*/  FADD R43, R5, R34 ;  /* 0x00000022052b7221 */ /* 0x004fe20000000000 */
[----:B------:R-:W-:Y:S01]  /*3690*/  FADD R5, R150, R49 ;  /* 0x0000003196057221 */ /* 0x000fe20000000000 */
[----:B------:R-:W-:Y:S01]  /*36a0*/  FADD R34, R142, R65 ;  /* 0x000000418e227221 */ /* 0x000fe20000000000 */
[----:B------:R-:W-:Y:S01]  /*36b0*/  F2FP.BF16.F32.PACK_AB R150, R15, R150 ;  /* 0x000000960f96723e */ /* 0x000fe200000010ff */
[----:B------:R-:W-:Y:S01]  /*36c0*/  @!P5 FMUL R42, R42, 0.5 ;  /* 0x3f0000002a2ad820 */ /* 0x000fe20000400000 */
[----:B------:R2:W3:Y:S01]  /*36d0*/  MUFU.EX2 R24, R35 ;  /* 0x0000002300187308 */ /* 0x0004e20000000800 */
[----:B-----5:R-:W-:Y:S01]  /*36e0*/  @!P1 FMUL R28, R28, R28 ;  /* 0x0000001c1c1c9220 */ /* 0x020fe20000400000 */
[----:B------:R-:W-:Y:S01]  /*36f0*/  FSETP.GEU.AND P1, PT, R55, -126, PT ;  /* 0xc2fc00003700780b */ /* 0x000fe20003f2e000 */
[----:B------:R-:W-:Y:S01]  /*3700*/  FADD R40, R5, R34 ;  /* 0x0000002205287221 */ /* 0x000fe20000000000 */
[----:B------:R-:W-:Y:S01]  /*3710*/  FADD R5, R146, R57 ;  /* 0x0000003992057221 */ /* 0x000fe20000000000 */
[----:B------:R-:W-:Y:S01]  /*3720*/  FADD R34, R138, R27 ;  /* 0x0000001b8a227221 */ /* 0x000fe20000000000 */
[----:B------:R-:W-:Y:S01]  /*3730*/  FADD R38, R38, R43 ;  /* 0x0000002b26267221 */ /* 0x000fe20000000000 */
[----:B------:R-:W-:Y:S01]  /*3740*/  @!P3 FMUL R50, R50, 0.5 ;  /* 0x3f0000003232b820 */ /* 0x000fe20000400000 */
[----:B------:R-:W4:Y:S01]  /*3750*/  MUFU.EX2 R32, R51 ;  /* 0x0000003300207308 */ /* 0x000f220000000800 */
[----:B-1----:R-:W-:Y:S01]  /*3760*/  @!P6 FMUL R143, R143, R143 ;  /* 0x0000008f8f8fe220 */ /* 0x002fe20000400000 */
[----:B------:R-:W-:Y:S01]  /*3770*/  FSETP.GEU.AND P6, PT, R58, -126, PT ;  /* 0xc2fc00003a00780b */ /* 0x000fe20003fce000 */
[----:B--2---:R-:W-:Y:S01]  /*3780*/  FADD R35, R29, R124 ;  /* 0x0000007c1d237221 */ /* 0x004fe20000000000 */
[----:B------:R-:W-:Y:S01]  /*3790*/  FADD R5, R5, R34 ;  /* 0x0000002205057221 */ /* 0x000fe20000000000 */
[----:B------:R-:W-:-:S02]  /*37a0*/  F2FP.BF16.F32.PACK_AB R146, R25, R146 ;  /* 0x000000921992723e */ /* 0x000fc400000010ff */
[----:B------:R-:W-:Y:S01]  /*37b0*/  @!P1 FMUL R55, R55, 0.5 ;  /* 0x3f00000037379820 */ /* 0x000fe20000400000 */
[----:B------:R1:W2:Y:S01]  /*37c0*/  MUFU.EX2 R141, R42 ;  /* 0x0000002a008d7308 */ /* 0x0002a20000000800 */
[----:B---3--:R-:W-:Y:S01]  /*37d0*/  @!P2 FMUL R24, R24, R24 ;  /* 0x000000181818a220 */ /* 0x008fe20000400000 */
[----:B------:R-:W-:Y:S01]  /*37e0*/  FSETP.GEU.AND P2, PT, R47, -126, PT ;  /* 0xc2fc00002f00780b */ /* 0x000fe20003f4e000 */
[----:B------:R-:W-:Y:S01]  /*37f0*/  FADD R39, R4, R35 ;  /* 0x0000002304277221 */ /* 0x000fe20000000000 */
[----:B------:R-:W-:Y:S01]  /*3800*/  FADD R4, R15, R134 ;  /* 0x000000860f047221 */ /* 0x000fe20000000000 */
[----:B------:R-:W-:Y:S01]  /*3810*/  FADD R35, R33, R126 ;  /* 0x0000007e21237221 */ /* 0x000fe20000000000 */
[----:B------:R-:W-:Y:S01]  /*3820*/  FADD R5, R40, R5 ;  /* 0x0000000528057221 */ /* 0x000fe20000000000 */
[----:B------:R-:W-:Y:S01]  /*3830*/  @!P6 FMUL R58, R58, 0.5 ;  /* 0x3f0000003a3ae820 */ /* 0x000fe20000400000 */
[----:B------:R-:W3:Y:S01]  /*3840*/  MUFU.EX2 R137, R50 ;  /* 0x0000003200897308 */ /* 0x000ee20000000800 */
[----:B----4-:R-:W-:Y:S01]  /*3850*/  @!P4 FMUL R32, R32, R32 ;  /* 0x000000202020c220 */ /* 0x010fe20000400000 */
[----:B------:R-:W-:Y:S01]  /*3860*/  FSETP.GEU.AND P4, PT, R63, -126, PT ;  /* 0xc2fc00003f00780b */ /* 0x000fe20003f8e000 */
[----:B------:R-:W-:Y:S01]  /*3870*/  FADD R35, R4, R35 ;  /* 0x0000002304237221 */ /* 0x000fe20000000000 */
[----:B-1----:R-:W-:Y:S01]  /*3880*/  FADD R42, R31, R36 ;  /* 0x000000241f2a7221 */ /* 0x002fe20000000000 */
[----:B------:R-:W-:Y:S01]  /*3890*/  FADD R31, R25, R130 ;  /* 0x00000082191f7221 */ /* 0x000fe20000000000 */
[----:B------:R-:W-:Y:S01]  /*38a0*/  FADD R36, R41, R122 ;  /* 0x0000007a29247221 */ /* 0x000fe20000000000 */
[----:B------:R-:W-:Y:S01]  /*38b0*/  @!P2 FMUL R47, R47, 0.5 ;  /* 0x3f0000002f2fa820 */ /* 0x000fe20000400000 */
[----:B------:R-:W1:Y:S01]  /*38c0*/  MUFU.EX2 R139, R55 ;  /* 0x00000037008b7308 */ /* 0x000e620000000800 */
[----:B--2---:R-:W-:Y:S01]  /*38d0*/  @!P5 FMUL R141, R141, R141 ;  /* 0x0000008d8d8dd220 */ /* 0x004fe20000400000 */
[----:B------:R-:W-:Y:S01]  /*38e0*/  FSETP.GEU.AND P5, PT, R54, -126, PT ;  /* 0xc2fc00003600780b */ /* 0x000fe20003fae000 */
[----:B------:R-:W-:Y:S01]  /*38f0*/  FADD R36, R31, R36 ;  /* 0x000000241f247221 */ /* 0x000fe20000000000 */
[----:B------:R-:W-:Y:S01]  /*3900*/  FADD R39, R39, R42 ;  /* 0x0000002a27277221 */ /* 0x000fe20000000000 */
[----:B------:R-:W-:Y:S01]  /*3910*/  FADD R5, R38, R5 ;  /* 0x0000000526057221 */ /* 0x000fe20000000000 */
[----:B------:R-:W-:Y:S01]  /*3920*/  F2FP.BF16.F32.PACK_AB R142, R33, R142 ;  /* 0x0000008e218e723e */ /* 0x000fe200000010ff */
[----:B------:R-:W-:Y:S01]  /*3930*/  @!P4 FMUL R63, R63, 0.5 ;  /* 0x3f0000003f3fc820 */ /* 0x000fe20000400000 */
[----:B------:R-:W2:Y:S01]  /*3940*/  MUFU.EX2 R58, R58 ;  /* 0x0000003a003a7308 */ /* 0x000ea20000000800 */
[----:B---3--:R-:W-:Y:S01]  /*3950*/  @!P3 FMUL R137, R137, R137 ;  /* 0x000000898989b220 */ /* 0x008fe20000400000 */
[----:B------:R-:W-:Y:S01]  /*3960*/  FSETP.GEU.AND P3, PT, R62, -126, PT ;  /* 0xc2fc00003e00780b */ /* 0x000fe20003f6e000 */
[----:B------:R-:W-:Y:S01]  /*3970*/  FADD R36, R35, R36 ;  /* 0x0000002423247221 */ /* 0x000fe20000000000 */
[----:B------:R-:W-:-:S02]  /*3980*/  F2FP.BF16.F32.PACK_AB R138, R41, R138 ;  /* 0x0000008a298a723e */ /* 0x000fc400000010ff */
[----:B------:R-:W-:Y:S01]  /*3990*/  F2FP.BF16.F32.PACK_AB R134, R134, R49 ;  /* 0x000000318686723e */ /* 0x000fe200000010ff */
[----:B------:R-:W-:Y:S01]  /*39a0*/  @!P5 FMUL R54, R54, 0.5 ;  /* 0x3f0000003636d820 */ /* 0x000fe20000400000 */
[----:B------:R-:W3:Y:S01]  /*39b0*/  MUFU.EX2 R30, R47 ;  /* 0x0000002f001e7308 */ /* 0x000ee20000000800 */
[----:B-1----:R-:W-:Y:S01]  /*39c0*/  @!P1 FMUL R139, R139, R139 ;  /* 0x0000008b8b8b9220 */ /* 0x002fe20000400000 */
[----:B------:R-:W-:Y:S01]  /*39d0*/  FSETP.GEU.AND P1, PT, R67, -126, PT ;  /* 0xc2fc00004300780b */ /* 0x000fe20003f2e000 */
[----:B------:R-:W-:Y:S01]  /*39e0*/  FADD R36, R39, R36 ;  /* 0x0000002427247221 */ /* 0x000fe20000000000 */
[----:B------:R-:W-:Y:S02]  /*39f0*/  F2FP.BF16.F32.PACK_AB R128, R128, R53 ;  /* 0x000000358080723e */ /* 0x000fe400000010ff */
[----:B------:R-:W-:Y:S01]  /*3a00*/  F2FP.BF16.F32.PACK_AB R130, R130, R57 ;  /* 0x000000398282723e */ /* 0x000fe200000010ff */
[----:B------:R-:W-:Y:S01]  /*3a10*/  @!P3 FMUL R62, R62, 0.5 ;  /* 0x3f0000003e3eb820 */ /* 0x000fe20000400000 */
[----:B------:R-:W1:Y:S01]  /*3a20*/  MUFU.EX2 R135, R63 ;  /* 0x0000003f00877308 */ /* 0x000e620000000800 */
[----:B--2---:R-:W-:Y:S01]  /*3a30*/  @!P6 FMUL R58, R58, R58 ;  /* 0x0000003a3a3ae220 */ /* 0x004fe20000400000 */
[----:B------:R-:W-:Y:S01]  /*3a40*/  FSETP.GEU.AND P6, PT, R74, -126, PT ;  /* 0xc2fc00004a00780b */ /* 0x000fe20003fce000 */
[----:B------:R-:W-:Y:S01]  /*3a50*/  FADD R5, R5, R36 ;  /* 0x0000002405057221 */ /* 0x000fe20000000000 */
[----:B------:R-:W-:Y:S01]  /*3a60*/  F2FP.BF16.F32.PACK_AB R124, R124, R61 ;  /* 0x0000003d7c7c723e */ /* 0x000fe200000010ff */
[----:B------:R-:W-:Y:S01]  /*3a70*/  FADD R31, R149, R58 ;  /* 0x0000003a951f7221 */ /* 0x000fe20000000000 */
[----:B------:R-:W-:Y:S01]  /*3a80*/  F2FP.BF16.F32.PACK_AB R126, R126, R65 ;  /* 0x000000417e7e723e */ /* 0x000fe200000010ff */
[----:B------:R-:W-:Y:S01]  /*3a90*/  @!P1 FMUL R67, R67, 0.5 ;  /* 0x3f00000043439820 */ /* 0x000fe20000400000 */
[----:B------:R-:W2:Y:S01]  /*3aa0*/  MUFU.EX2 R54, R54 ;  /* 0x0000003600367308 */ /* 0x000ea20000000800 */
[----:B---3--:R-:W-:Y:S01]  /*3ab0*/  @!P2 FMUL R30, R30, R30 ;  /* 0x0000001e1e1ea220 */ /* 0x008fe20000400000 */
[----:B------:R-:W-:-:S02]  /*3ac0*/  FSETP.GEU.AND P2, PT, R59, -126, PT ;  /* 0xc2fc00003b00780b */ /* 0x000fc40003f4e000 */
[----:B------:R-:W-:Y:S02]  /*3ad0*/  F2FP.BF16.F32.PACK_AB R122, R122, R27 ;  /* 0x0000001b7a7a723e */ /* 0x000fe400000010ff */
[----:B------:R-:W-:Y:S01]  /*3ae0*/  F2FP.BF16.F32.PACK_AB R149, R20, R149 ;  /* 0x000000951495723e */ /* 0x000fe200000010ff */
[----:B------:R-:W-:Y:S01]  /*3af0*/  @!P6 FMUL R74, R74, 0.5 ;  /* 0x3f0000004a4ae820 */ /* 0x000fe20000400000 */
[----:B------:R-:W3:Y:S01]  /*3b00*/  MUFU.EX2 R62, R62 ;  /* 0x0000003e003e7308 */ /* 0x000ee20000000800 */
[----:B-1----:R-:W-:Y:S01]  /*3b10*/  @!P4 FMUL R135, R135, R135 ;  /* 0x000000878787c220 */ /* 0x002fe20000400000 */
[----:B------:R-:W-:-:S05]  /*3b20*/  FSETP.GEU.AND P4, PT, R82, -126, PT ;  /* 0xc2fc00005200780b */ /* 0x000fca0003f8e000 */
[----:B------:R-:W-:Y:S01]  /*3b30*/  @!P2 FMUL R59, R59, 0.5 ;  /* 0x3f0000003b3ba820 */ /* 0x000fe20000400000 */
[----:B------:R-:W1:Y:S01]  /*3b40*/  MUFU.EX2 R129, R67 ;  /* 0x0000004300817308 */ /* 0x000e620000000800 */
[----:B--2---:R-:W-:Y:S01]  /*3b50*/  @!P5 FMUL R54, R54, R54 ;  /* 0x000000363636d220 */ /* 0x004fe20000400000 */
[----:B------:R-:W-:-:S05]  /*3b60*/  FSETP.GEU.AND P5, PT, R66, -126, PT ;  /* 0xc2fc00004200780b */ /* 0x000fca0003fae000 */
[----:B------:R-:W-:Y:S01]  /*3b70*/  @!P4 FMUL R82, R82, 0.5 ;  /* 0x3f0000005252c820 */ /* 0x000fe20000400000 */
[----:B------:R-:W2:Y:S01]  /*3b80*/  MUFU.EX2 R133, R59 ;  /* 0x0000003b00857308 */ /* 0x000ea20000000800 */
[----:B---3--:R-:W-:Y:S01]  /*3b90*/  @!P3 FMUL R62, R62, R62 ;  /* 0x0000003e3e3eb220 */ /* 0x008fe20000400000 */
[----:B------:R-:W-:-:S05]  /*3ba0*/  FSETP.GEU.AND P3, PT, R75, -126, PT ;  /* 0xc2fc00004b00780b */ /* 0x000fca0003f6e000 */
[----:B------:R-:W-:Y:S01]  /*3bb0*/  @!P5 FMUL R66, R66, 0.5 ;  /* 0x3f0000004242d820 */ /* 0x000fe20000400000 */
[----:B------:R-:W3:Y:S01]  /*3bc0*/  MUFU.EX2 R74, R74 ;  /* 0x0000004a004a7308 */ /* 0x000ee20000000800 */
[----:B-1----:R-:W-:Y:S01]  /*3bd0*/  @!P1 FMUL R129, R129, R129 ;  /* 0x0000008181819220 */ /* 0x002fe20000400000 */
[----:B------:R-:W-:-:S03]  /*3be0*/  FSETP.GEU.AND P1, PT, R83, -126, PT ;  /* 0xc2fc00005300780b */ /* 0x000fc60003f2e000 */
[----:B------:R-:W-:Y:S02]  /*3bf0*/  FADD R46, R24, R129 ;  /* 0x00000081182e7221 */ /* 0x000fe40000000000 */
        /* <DEDUP_REMOVED lines=9> */
[----:B------:R-:W-:-:S03]  /*3c90*/  FSETP.GEU.AND P6, PT, R78, -126, PT ;  /* 0xc2fc00004e00780b */ /* 0x000fc60003fce000 */
[----:B------:R-:W-:Y:S01]  /*3ca0*/  FADD R48, R141, R74 ;  /* 0x0000004a8d307221 */ /* 0x000fe20000000000 */
[----:B------:R-:W-:Y:S01]  /*3cb0*/  F2FP.BF16.F32.PACK_AB R141, R28, R141 ;  /* 0x0000008d1c8d723e */ /* 0x000fe200000010ff */
[----:B------:R-:W-:Y:S01]  /*3cc0*/  @!P2 FMUL R70, R70, 0.5 ;  /* 0x3f0000004646a820 */ /* 0x000fe20000400000 */
[----:B------:R-:W3:Y:S01]  /*3cd0*/  MUFU.EX2 R125, R75 ;  /* 0x0000004b007d7308 */ /* 0x000ee20000000800 */
[----:B-1----:R-:W-:Y:S01]  /*3ce0*/  @!P4 FMUL R82, R82, R82 ;  /* 0x000000525252c220 */ /* 0x002fe20000400000 */
[----:B------:R-:W-:Y:S01]  /*3cf0*/  FSETP.GEU.AND P4, PT, R86, -126, PT ;  /* 0xc2fc00005600780b */ /* 0x000fe20003f8e000 */
[----:B------:R-:W-:Y:S01]  /*3d00*/  FADD R50, R31, R48 ;  /* 0x000000301f327221 */ /* 0x000fe20000000000 */
[----:B------:R-:W-:Y:S01]  /*3d10*/  FADD R31, R14, R135 ;  /* 0x000000870e1f7221 */ /* 0x000fe20000000000 */
[----:B------:R-:W-:Y:S01]  /*3d20*/  FADD R51, R137, R82 ;  /* 0x0000005289337221 */ /* 0x000fe20000000000 */
[----:B------:R-:W-:Y:S01]  /*3d30*/  F2FP.BF16.F32.PACK_AB R137, R32, R137 ;  /* 0x000000892089723e */ /* 0x000fe200000010ff */
[----:B------:R-:W-:Y:S01]  /*3d40*/  @!P6 FMUL R78, R78, 0.5 ;  /* 0x3f0000004e4ee820 */ /* 0x000fe20000400000 */
[----:B------:R-:W1:Y:S01]  /*3d50*/  MUFU.EX2 R121, R83 ;  /* 0x0000005300797308 */ /* 0x000e620000000800 */
[----:B--2---:R-:W-:Y:S01]  /*3d60*/  @!P5 FMUL R66, R66, R66 ;  /* 0x000000424242d220 */ /* 0x004fe20000400000 */
[----:B------:R-:W-:-:S02]  /*3d70*/  FSETP.GEU.AND P5, PT, R71, -126, PT ;  /* 0xc2fc00004700780b */ /* 0x000fc40003fae000 */
[----:B------:R-:W-:Y:S01]  /*3d80*/  F2FP.BF16.F32.PACK_AB R135, R135, R62 ;  /* 0x0000003e8787723e */ /* 0x000fe200000010ff */
[----:B------:R-:W-:Y:S01]  /*3d90*/  FADD R44, R145, R66 ;  /* 0x00000042912c7221 */ /* 0x000fe20000000000 */
[----:B------:R-:W-:Y:S01]  /*3da0*/  F2FP.BF16.F32.PACK_AB R145, R24, R145 ;  /* 0x000000911891723e */ /* 0x000fe200000010ff */
[----:B------:R-:W-:Y:S01]  /*3db0*/  @!P4 FMUL R86, R86, 0.5 ;  /* 0x3f0000005656c820 */ /* 0x000fe20000400000 */
[----:B------:R-:W2:Y:S01]  /*3dc0*/  MUFU.EX2 R70, R70 ;  /* 0x0000004600467308 */ /* 0x000ea20000000800 */
[----:B---3--:R-:W-:Y:S01]  /*3dd0*/  @!P3 FMUL R125, R125, R125 ;  /* 0x0000007d7d7db220 */ /* 0x008fe20000400000 */
[----:B------:R-:W-:Y:S01]  /*3de0*/  FSETP.GEU.AND P3, PT, R79, -126, PT ;  /* 0xc2fc00004f00780b */ /* 0x000fe20003f6e000 */
[----:B------:R-:W-:Y:S01]  /*3df0*/  FADD R59, R44, R51 ;  /* 0x000000332c3b7221 */ /* 0x000fe20000000000 */
[----:B------:R-:W-:Y:S01]  /*3e00*/  F2FP.BF16.F32.PACK_AB R129, R129, R66 ;  /* 0x000000428181723e */ /* 0x000fe200000010ff */
        /* <DEDUP_REMOVED lines=13> */
[----:B------:R-:W-:-:S03]  /*3ee0*/  FADD R55, R46, R55 ;  /* 0x000000372e377221 */ /* 0x000fc60000000000 */
[----:B------:R-:W-:Y:S01]  /*3ef0*/  FADD R34, R147, R70 ;  /* 0x0000004693227221 */ /* 0x000fe20000000000 */
[----:B------:R-:W-:Y:S01]  /*3f00*/  FADD R52, R52, R55 ;  /* 0x0000003734347221 */ /* 0x000fe20000000000 */
[----:B------:R-:W-:Y:S01]  /*3f10*/  @!P1 FMUL R3, R3, 0.5 ;  /* 0x3f00000003039820 */ /* 0x000fe20000400000 */
[----:B------:R-:W2:Y:S01]  /*3f20*/  MUFU.EX2 R131, R71 ;  /* 0x0000004700837308 */ /* 0x000ea20000000800 */
[----:B---3--:R-:W-:Y:S01]  /*3f30*/  @!P6 FMUL R78, R78, R78 ;  /* 0x0000004e4e4ee220 */ /* 0x008fe20000400000 */
[----:B------:R-:W-:-:S03]  /*3f40*/  F2FP.BF16.F32.PACK_AB R147, R26, R147 ;  /* 0x000000931a93723e */ /* 0x000fc600000010ff */
[----:B------:R-:W-:Y:S01]  /*3f50*/  FADD R46, R143, R78 ;  /* 0x0000004e8f2e7221 */ /* 0x000fe20000000000 */
[----:B------:R-:W-:Y:S02]  /*3f60*/  F2FP.BF16.F32.PACK_AB R143, R30, R143 ;  /* 0x0000008f1e8f723e */ /* 0x000fe400000010ff */
[----:B------:R-:W3:Y:S01]  /*3f70*/  MUFU.EX2 R127, R79 ;  /* 0x0000004f007f7308 */ /* 0x000ee20000000800 */
[----:B-1----:R-:W-:-:S04]  /*3f80*/  @!P4 FMUL R123, R123, R123 ;  /* 0x0000007b7b7bc220 */ /* 0x002fc80000400000 */
[----:B------:R-:W-:-:S03]  /*3f90*/  FADD R47, R54, R123 ;  /* 0x0000007b362f7221 */ /* 0x000fc60000000000 */
[----:B------:R1:W4:Y:S01]  /*3fa0*/  MUFU.EX2 R4, R3 ;  /* 0x0000000300047308 */ /* 0x0003220000000800 */
[----:B------:R-:W-:Y:S01]  /*3fb0*/  FADD R34, R34, R47 ;  /* 0x0000002f22227221 */ /* 0x000fe20000000000 */
[----:B--2---:R-:W-:-:S04]  /*3fc0*/  @!P5 FMUL R131, R131, R131 ;  /* 0x000000838383d220 */ /* 0x004fc80000400000 */
[----:B------:R-:W-:Y:S01]  /*3fd0*/  FADD R44, R26, R131 ;  /* 0x000000831a2c7221 */ /* 0x000fe20000000000 */
[----:B------:R-:W-:Y:S01]  /*3fe0*/  F2FP.BF16.F32.PACK_AB R131, R131, R70 ;  /* 0x000000468383723e */ /* 0x000fe200000010ff */
[----:B-1----:R-:W-:Y:S01]  /*3ff0*/  FADD R3, R151, R62 ;  /* 0x0000003e97037221 */ /* 0x002fe20000000000 */
[----:B---3--:R-:W-:Y:S01]  /*4000*/  @!P3 FMUL R127, R127, R127 ;  /* 0x0000007f7f7fb220 */ /* 0x008fe20000400000 */
[----:B------:R-:W-:Y:S02]  /*4010*/  F2FP.BF16.F32.PACK_AB R151, R14, R151 ;  /* 0x000000970e97723e */ /* 0x000fe400000010ff */
[----:B------:R-:W-:Y:S01]  /*4020*/  FADD R3, R3, R46 ;  /* 0x0000002e03037221 */ /* 0x000fe20000000000 */
[----:B------:R-:W-:Y:S01]  /*4030*/  FADD R48, R30, R127 ;  /* 0x0000007f1e307221 */ /* 0x000fe20000000000 */
[----:B------:R-:W-:Y:S02]  /*4040*/  F2FP.BF16.F32.PACK_AB R127, R127, R78 ;  /* 0x0000004e7f7f723e */ /* 0x000fe400000010ff */
[----:B------:R-:W-:Y:S01]  /*4050*/  FADD R3, R3, R34 ;  /* 0x0000002203037221 */ /* 0x000fe20000000000 */
[----:B------:R-:W-:Y:S01]  /*4060*/  MOV R34, UR52 ;  /* 0x0000003400227c02 */ /* 0x000fe20008000f00 */
[----:B----4-:R-:W-:Y:S01]  /*4070*/  @!P1 FMUL R4, R4, R4 ;  /* 0x0000000404049220 */ /* 0x010fe20000400000 */
[----:B------:R-:W-:Y:S01]  /*4080*/  FADD R31, R31, R48 ;  /* 0x000000301f1f7221 */ /* 0x000fe20000000000 */
[----:B------:R-:W-:Y:S01]  /*4090*/  FADD R3, R50, R3 ;  /* 0x0000000332037221 */ /* 0x000fe20000000000 */
[----:B------:R1:W-:Y:S01]  /*40a0*/  SYNCS.ARRIVE.TRANS64.A1T0 RZ, [R34+UR4], RZ ;  /* 0x000000ff22ff79a7 */ /* 0x0003e20008100004 */
[----:B------:R-:W-:Y:S01]  /*40b0*/  UIADD3 UR4, UR36, 0x1, URZ ;  /* 0x0000000124047890 */ /* 0x000fe2000fffe03f */
[C---:B------:R-:W-:Y:S01]  /*40c0*/  FADD R51, R139.reuse, R4 ;  /* 0x000000048b337221 */ /* 0x040fe20000000000 */
[----:B------:R-:W-:-:S02]  /*40d0*/  F2FP.BF16.F32.PACK_AB R139, R139, R54 ;  /* 0x000000368b8b723e */ /* 0x000fc400000010ff */
[----:B------:R-:W-:Y:S01]  /*40e0*/  UISETP.NE.AND UP0, UPT, UR4, 0x5, UPT ;  /* 0x000000050400788c */ /* 0x000fe2000bf05270 */
[----:B------:R-:W-:-:S03]  /*40f0*/  FADD R44, R44, R51 ;  /* 0x000000332c2c7221 */ /* 0x000fc60000000000 */
[----:B------:R-:W-:Y:S01]  /*4100*/  USEL UR5, URZ, 0x1, UP0 ;  /* 0x000000013f057887 */ /* 0x000fe20008000000 */
[----:B------:R-:W-:Y:S01]  /*4110*/  FADD R31, R31, R44 ;  /* 0x0000002c1f1f7221 */ /* 0x000fe20000000000 */
[----:B------:R-:W-:-:S03]  /*4120*/  USEL UR4, UR4, URZ, UP0 ;  /* 0x0000003f04047287 */ /* 0x000fc60008000000 */
[----:B------:R-:W-:Y:S01]  /*4130*/  FADD R52, R52, R31 ;  /* 0x0000001f34347221 */ /* 0x000fe20000000000 */
[----:B------:R-:W-:-:S03]  /*4140*/  LOP3.LUT R22, R22, UR5, RZ, 0x3c, !PT ;  /* 0x0000000516167c12 */ /* 0x000fc6000f8e3cff */
[----:B------:R-:W-:Y:S01]  /*4150*/  FADD R3, R3, R52 ;  /* 0x0000003403037221 */ /* 0x000fe20000000000 */
[----:B-1----:R-:W-:Y:S06]  /*4160*/  @!P0 BRA `(.L_x_21) ;  /* 0x0000000000048947 */ /* 0x002fec0003800000 */
[----:B------:R-:W-:Y:S01]  /*4170*/  BPT.TRAP 0x1 ;  /* 0x000000040000795c */ /* 0x000fe20000300000 */
.L_x_21:
[----:B------:R-:W-:Y:S01]  /*4180*/  ULEA UR5, UR4, UR37, 0x3 ;  /* 0x0000002504057291 */ /* 0x000fe2000f8e183f */
[----:B------:R-:W-:Y:S01]  /*4190*/  SHF.L.U32 R13, R22, 0x1f, RZ ;  /* 0x0000001f160d7819 */ /* 0x000fe200000006ff */
[----:B------:R-:W-:-:S07]  /*41a0*/  ULOP3.LUT UR38, UR38, 0x4000000, URZ, 0xfc, !UPT ;  /* 0x0400000026267892 */ /* 0x000fce000f8efc3f */
[----:B------:R-:W1:Y:S02]  /*41b0*/  SYNCS.PHASECHK.TRANS64.TRYWAIT P1, [UR5+0x4c400], R13 ;  /* 0x04c4000dff0075a7 */ /* 0x000e640008020145 */
[----:B-1----:R-:W-:Y:S05]  /*41c0*/  @!P1 BRA `(.L_x_22) ;  /* 0x000000b000709947 */ /* 0x002fea0003800000 */
.L_x_132:
[----:B------:R-:W-:Y:S01]  /*41d0*/  UIMAD UR5, UR4, 0xc00, UR38 ;  /* 0x00000c00040578a4 */ /* 0x000fe2000f8e0226 */
[----:B------:R-:W-:Y:S01]  /*41e0*/  WARPGROUP.ARRIVE ;  /* 0x00000000000079c5 */ /* 0x000fe20000000000 */
[----:B------:R-:W-:Y:S01]  /*41f0*/  UMOV UR11, 0x40000040 ;  /* 0x40000040000b7882 */ /* 0x000fe20000000000 */
[----:B------:R-:W-:-:S04]  /*4200*/  F2FP.BF16.F32.PACK_AB R123, R4, R123 ;  /* 0x0000007b047b723e */ /* 0x000fc800000010ff */
[----:B------:R-:W-:Y:S02]  /*4210*/  UMOV UR10, UR5 ;  /* 0x00000005000a7c82 */ /* 0x000fe40008000000 */
[----:B------:R-:W-:Y:S01]  /*4220*/  HGMMA.64x192x16.F32.BF16 R24, R148, gdesc[UR8].tnspB, RZ, !UPT, gsb0 ;  /* 0x42e0000894187df0 */ /* 0x000fe2000c0018ff */
[----:B------:R-:W-:Y:S01]  /*4230*/  UIADD3 UR10, UR5, 0x80, URZ ;  /* 0x00000080050a7890 */ /* 0x000fe2000fffe03f */
[----:B------:R-:W-:Y:S01]  /*4240*/  UMOV UR11, 0x40000040 ;  /* 0x40000040000b7882 */ /* 0x000fe20000000000 */
[----:B------:R-:W-:Y:S02]  /*4250*/  WARPGROUP.DEPBAR.LE gsb0, 0x0 ;  /* 0x00008000000079c5 */ /* 0x000fe40000010000 */
[----:B------:R-:W-:-:S15]  /*4260*/  WARPGROUP.ARRIVE ;  /* 0x00000000000079c5 */ /* 0x000fde0000000000 */
[----:B------:R-:W-:Y:S01]  /*4270*/  HGMMA.64x192x16.F32.BF16 R24, R144, gdesc[UR8].tnspB, R24, gsb0 ;  /* 0x42e0000890187df0 */ /* 0x000fe20008001818 */
        /* <DEDUP_REMOVED lines=29> */
[----:B------:R-:W-:Y:S03]  /*4450*/  HGMMA.64x192x16.F32.BF16 R24, R120, gdesc[UR8].tnspB, R24, gsb0 ;  /* 0x42e0000878187df0 */ /* 0x000fe60008001818 */
[----:B------:R-:W-:Y:S02]  /*4460*/  WARPGROUP.DEPBAR.LE gsb0, 0x0 ;  /* 0x00008000000079c5 */ /* 0x000fe40000010000 */
[----:B------:R-:W-:Y:S05]  /*4470*/  @!P0 BRA `(.L_x_23) ;  /* 0x0000000000048947 */ /* 0x000fea0003800000 */
[----:B------:R-:W-:Y:S01]  /*4480*/  BPT.TRAP 0x1 ;  /* 0x000000040000795c */ /* 0x000fe20000300000 */
.L_x_23:
[----:B------:R-:W-:Y:S01]  /*4490*/  R2UR UR5, R18 ;  /* 0x00000000120572ca */ /* 0x000fe200000e0000 */
[----:B------:R-:W-:-:S04]  /*44a0*/  UIADD3 UR7, UR7, 0x4c428, URZ ;  /* 0x0004c42807077890 */ /* 0x000fc8000fffe03f */
[----:B------:R-:W-:-:S08]  /*44b0*/  UPRMT UR7, URZ, 0x654, UR7 ;  /* 0x000006543f077896 */ /* 0x000fd00008000007 */
[----:B------:R-:W-:Y:S01]  /*44c0*/  UISETP.GT.U32.AND UP0, UPT, UR5, 0x1, UPT ;  /* 0x000000010500788c */ /* 0x000fe2000bf04070 */
[----:B------:R-:W-:Y:S05]  /*44d0*/  SYNCS.ARRIVE.TRANS64.RED.A1T0 RZ, [UR7], RZ ;  /* 0x000000ffffff79a7 */ /* 0x000fea0008100407 */
[----:B------:R-:W-:-:S13]  /*44e0*/  PLOP3.LUT P1, PT, PT, PT, UP0, 0x80, 0x0 ;  /* 0x000000000000781c */ /* 0x000fda0003f2f008 */
[----:B------:R-:W-:Y:S05]  /*44f0*/  @P1 BRA `(.L_x_24) ;  /* 0x0000000000041947 */ /* 0x000fea0003800000 */
[----:B------:R-:W-:Y:S01]  /*4500*/  BPT.TRAP 0x1 ;  /* 0x000000040000795c */ /* 0x000fe20000300000 */
.L_x_24:
[----:B------:R-:W-:Y:S01]  /*4510*/  UIADD3 UR36, UR4, 0x1, URZ ;  /* 0x0000000104247890 */ /* 0x000fe2000fffe03f */
[C---:B------:R-:W-:Y:S02]  /*4520*/  ISETP.GE.AND P2, PT, R11.reuse, 0x101, PT ;  /* 0x000001010b00780c */ /* 0x040fe40003f46270 */
[----:B------:R-:W-:Y:S01]  /*4530*/  IADD3 R4, R11, 0x7f, RZ ;  /* 0x0000007f0b047810 */ /* 0x000fe20007ffe0ff */
[----:B------:R-:W-:Y:S01]  /*4540*/  UISETP.NE.AND UP0, UPT, UR36, 0x5, UPT ;  /* 0x000000052400788c */ /* 0x000fe2000bf05270 */
[----:B-1----:R-:W-:Y:S02]  /*4550*/  IADD3 R13, R184, 0x80, RZ ;  /* 0x00000080b80d7810 */ /* 0x002fe40007ffe0ff */
[----:B------:R-:W-:Y:S01]  /*4560*/  SHF.R.S32.HI R11, RZ, 0x1f, R4 ;  /* 0x0000001fff0b7819 */ /* 0x000fe20000011404 */
[----:B------:R-:W-:Y:S02]  /*4570*/  USEL UR5, URZ, 0x1, UP0 ;  /* 0x000000013f057887 */ /* 0x000fe40008000000 */
[----:B------:R-:W-:Y:S01]  /*4580*/  USEL UR36, UR36, URZ, UP0 ;  /* 0x0000003f24247287 */ /* 0x000fe20008000000 */
[----:B------:R-:W-:-:S02]  /*4590*/  LEA.HI R11, R11, R4, RZ, 0x7 ;  /* 0x000000040b0b7211 */ /* 0x000fc400078f38ff */
[----:B------:R-:W-:Y:S02]  /*45a0*/  MOV R4, R13 ;  /* 0x0000000d00047202 */ /* 0x000fe40000000f00 */
[----:B------:R-:W-:Y:S02]  /*45b0*/  LOP3.LUT R22, R22, UR5, RZ, 0x3c, !PT ;  /* 0x0000000516167c12 */ /* 0x000fe4000f8e3cff */
[----:B------:R-:W-:Y:S01]  /*45c0*/  LEA.HI.SX32 R11, R11, 0xffffffff, 0x19 ;  /* 0xffffffff0b0b7811 */ /* 0x000fe200078fcaff */
[----:B------:R-:W-:Y:S06]  /*45d0*/  @!P2 BRA `(.L_x_25) ;  /* 0x000000300000a947 */ /* 0x000fec0003800000 */
[----:B------:R-:W-:Y:S01]  /*45e0*/  IMAD.MOV.U32 R4, RZ, RZ, R13 ;  /* 0x000000ffff047224 */ /* 0x000fe200078e000d */
[----:B------:R-:W-:Y:S01]  /*45f0*/  MOV R13, R10 ;  /* 0x0000000a000d7202 */ /* 0x000fe20000000f00 */
[----:B------:R-:W-:Y:S01]  /*4600*/  ULDC UR5, c[0x0][0x604] ;  /* 0x0001810000057ab9 */ /* 0x000fe20000000800 */
[----:B------:R-:W-:-:S07]  /*4610*/  MOV R15, R12 ;  /* 0x0000000c000f7202 */ /* 0x000fce0000000f00 */
.L_x_36:
[----:B-1----:R-:W-:Y:S05]  /*4620*/  @!P0 BRA `(.L_x_26) ;  /* 0x0000000000048947 */ /* 0x002fea0003800000 */
[----:B------:R-:W-:Y:S01]  /*4630*/  BPT.TRAP 0x1 ;  /* 0x000000040000795c */ /* 0x000fe20000300000 */
.L_x_26:
[----:B------:R-:W-:Y:S01]  /*4640*/  ULEA UR6, UR36, UR37, 0x3 ;  /* 0x0000002524067291 */ /* 0x000fe2000f8e183f */
[----:B------:R-:W-:-:S08]  /*4650*/  SHF.L.U32 R10, R22, 0x1f, RZ ;  /* 0x0000001f160a7819 */ /* 0x000fd000000006ff */
[----:B------:R-:W1:Y:S02]  /*4660*/  SYNCS.PHASECHK.TRANS64.TRYWAIT P2, [UR6+0x4c400], R10 ;  /* 0x04c4000aff0075a7 */ /* 0x000e640008040146 */
[----:B-1----:R-:W-:Y:S05]  /*4670*/  @!P2 BRA `(.L_x_27) ;  /* 0x000000ac005ca947 */ /* 0x002fea0003800000 */
.L_x_133:
[----:B------:R-:W-:Y:S01]  /*4680*/  R2UR UR52, R8 ;  /* 0x00000000083472ca */ /* 0x000fe200000e0000 */
[----:B------:R-:W-:Y:S01]  /*4690*/  UIMAD UR6, UR36, 0xc00, UR39 ;  /* 0x00000c00240678a4 */ /* 0x000fe2000f8e0227 */
[----:B------:R-:W-:Y:S01]  /*46a0*/  R2UR UR53, R9 ;  /* 0x00000000093572ca */ /* 0x000fe200000e0000 */
[----:B------:R-:W-:Y:S01]  /*46b0*/  WARPGROUP.ARRIVE ;  /* 0x00000000000079c5 */ /* 0x000fe20000000000 */
[----:B------:R-:W-:Y:S01]  /*46c0*/  UMOV UR55, 0x40000040 ;  /* 0x4000004000377882 */ /* 0x000fe20000000000 */
[----:B------:R-:W-:Y:S01]  /*46d0*/  UIADD3 UR10, UR6, 0x4, URZ ;  /* 0x00000004060a7890 */ /* 0x000fe2000fffe03f */
[----:B------:R-:W-:Y:S02]  /*46e0*/  UMOV UR11, 0x40000040 ;  /* 0x40000040000b7882 */ /* 0x000fe40000000000 */
[----:B------:R-:W-:Y:S01]  /*46f0*/  UMOV UR54, UR6 ;  /* 0x0000000600367c82 */ /* 0x000fe20008000000 */
[----:B------:R-:W-:Y:S01]  /*4700*/  UIADD3 UR14, UR6, 0x6, URZ ;  /* 0x00000006060e7890 */ /* 0x000fe2000fffe03f */
[----:B------:R-:W-:Y:S01]  /*4710*/  UMOV UR15, 0x40000040 ;  /* 0x40000040000f7882 */ /* 0x000fe20000000000 */
[----:B------:R-:W-:Y:S01]  /*4720*/  UIADD3 UR18, UR6, 0x400, URZ ;  /* 0x0000040006127890 */ /* 0x000fe2000fffe03f */
[----:B------:R-:W-:-:S03]  /*4730*/  UMOV UR19, 0x40000040 ;  /* 0x4000004000137882 */ /* 0x000fc60000000000 */
[----:B------:R-:W-:Y:S01]  /*4740*/  HGMMA.64x128x16.F32.BF16 R120, gdesc[UR52], RZ, !UPT, gsb0 ;  /* 0x01e00000347879f0 */ /* 0x000fe2000c0018ff */
[----:B------:R-:W-:Y:S01]  /*4750*/  R2UR UR52, R6 ;  /* 0x00000000063472ca */ /* 0x000fe200000e0000 */
[----:B------:R-:W-:Y:S01]  /*4760*/  UIADD3 UR54, UR6, 0x2, URZ ;  /* 0x0000000206367890 */ /* 0x000fe2000fffe03f */
[----:B------:R-:W-:Y:S01]  /*4770*/  R2UR UR53, R7 ;  /* 0x00000000073572ca */ /* 0x000fe200000e0000 */
[----:B------:R-:W-:Y:S01]  /*4780*/  UMOV UR55, 0x40000040 ;  /* 0x4000004000377882 */ /* 0x000fe20000000000 */
[----:B------:R-:W-:Y:S01]  /*4790*/  UIADD3 UR22, UR6, 0x402, URZ ;  /* 0x0000040206167890 */ /* 0x000fe2000fffe03f */
        /* <DEDUP_REMOVED lines=11> */
[----:B------:R-:W-:-:S02]  /*4850*/  WARPGROUP.DEPBAR.LE gsb0, 0x0 ;  /* 0x00008000000079c5 */ /* 0x000fc40000010000 */
[----:B------:R-:W-:-:S06]  /*4860*/  WARPGROUP.ARRIVE ;  /* 0x00000000000079c5 */ /* 0x000fcc0000000000 */
[----:B------:R-:W-:Y:S01]  /*4870*/  HGMMA.64x128x16.F32.BF16 R120, gdesc[UR52], R120, gsb0 ;  /* 0x01e00000347879f0 */ /* 0x000fe20008001878 */
[----:B------:R-:W-:Y:S01]  /*4880*/  UIADD3 UR54, UR6, 0x806, URZ ;  /* 0x0000080606367890 */ /* 0x000fe2000fffe03f */
[----:B------:R-:W-:Y:S01]  /*4890*/  UMOV UR52, UR56 ;  /* 0x0000003800347c82 */ /* 0x000fe20008000000 */
[----:B------:R-:W-:Y:S01]  /*48a0*/  UMOV UR53, UR57 ;  /* 0x0000003900357c82 */ /* 0x000fe20008000000 */
[----:B------:R-:W-:Y:S01]  /*48b0*/  UMOV UR55, 0x40000040 ;  /* 0x4000004000377882 */ /* 0x000fe20000000000 */
[----:B------:R-:W-:Y:S02]  /*48c0*/  WARPGROUP.DEPBAR.LE gsb0, 0x0 ;  /* 0x00008000000079c5 */ /* 0x000fe40000010000 */
[----:B------:R-:W-:-:S06]  /*48d0*/  WARPGROUP.ARRIVE ;  /* 0x00000000000079c5 */ /* 0x000fcc0000000000 */
[----:B------:R-:W-:Y:S01]  /*48e0*/  HGMMA.64x128x16.F32.BF16 R120, gdesc[UR8], R120, gsb0 ;  /* 0x01e00000087879f0 */ /* 0x000fe20008001878 */
[----:B------:R-:W-:-:S04]  /*48f0*/  UIADD3 UR10, UR36, 0x1, URZ ;  /* 0x00000001240a7890 */ /* 0x000fc8000fffe03f */
[----:B------:R-:W-:-:S04]  /*4900*/  UISETP.NE.AND UP0, UPT, UR10, 0x5, UPT ;  /* 0x000000050a00788c */ /* 0x000fc8000bf05270 */
[----:B------:R-:W-:Y:S02]  /*4910*/  USEL UR6, URZ, 0x1, UP0 ;  /* 0x000000013f067887 */ /* 0x000fe40008000000 */
[----:B------:R-:W-:-:S04]  /*4920*/  USEL UR10, UR10, URZ, UP0 ;  /* 0x0000003f0a0a7287 */ /* 0x000fc80008000000 */
[----:B------:R-:W-:Y:S01]  /*4930*/  LOP3.LUT R22, R22, UR6, RZ, 0x3c, !PT ;  /* 0x0000000616167c12 */ /* 0x000fe2000f8e3cff */
        /* <DEDUP_REMOVED lines=28> */
[----:B------:R-:W-:Y:S05]  /*4b00*/  @!P0 BRA `(.L_x_28) ;  /* 0x0000000000048947 */ /* 0x000fea0003800000 */
[----:B------:R-:W-:Y:S01]  /*4b10*/  BPT.TRAP 0x1 ;  /* 0x000000040000795c */ /* 0x000fe20000300000 */
.L_x_28:
[----:B-1----:R-:W-:Y:S01]  /*4b20*/  FMNMX R10, R120, R13, !PT ;  /* 0x0000000d780a7209 */ /* 0x002fe20007800000 */
[----:B------:R-:W-:Y:S01]  /*4b30*/  ULEA UR6, UR10, UR37, 0x3 ;  /* 0x000000250a067291 */ /* 0x000fe2000f8e183f */
[----:B------:R-:W-:Y:S02]  /*4b40*/  FMNMX R20, R122, R15, !PT ;  /* 0x0000000f7a147209 */ /* 0x000fe40007800000 */
[----:B------:R-:W-:Y:S02]  /*4b50*/  FMNMX R21, R121, R10, !PT ;  /* 0x0000000a79157209 */ /* 0x000fe40007800000 */
[----:B------:R-:W-:Y:S02]  /*4b60*/  FMNMX R187, R123, R20, !PT ;  /* 0x000000147bbb7209 */ /* 0x000fe40007800000 */
[----:B------:R-:W-:Y:S02]  /*4b70*/  FMNMX R10, R124, R21, !PT ;  /* 0x000000157c0a7209 */ /* 0x000fe40007800000 */
[----:B------:R-:W-:-:S02]  /*4b80*/  FMNMX R20, R126, R187, !PT ;  /* 0x000000bb7e147209 */ /* 0x000fc40007800000 */
[----:B------:R-:W-:-:S04]  /*4b90*/  FMNMX R21, R125, R10, !PT ;  /* 0x0000000a7d157209 */ /* 0x000fc80007800000 */
        /* <DEDUP_REMOVED lines=27> */
[----:B------:R-:W-:-:S05]  /*4d50*/  FMNMX R12, R181, R10, !PT ;  /* 0x0000000ab50c7209 */ /* 0x000fca0007800000 */
[----:B------:R-:W1:Y:S02]  /*4d60*/  SHFL.BFLY PT, R21, R12, 0x1, 0x1f ;  /* 0x0c201f000c157f89 */ /* 0x000e6400000e0000 */
[----:B-1----:R-:W-:-:S05]  /*4d70*/  FMNMX R21, R12, R21, !PT ;  /* 0x000000150c157209 */ /* 0x002fca0007800000 */
[----:B------:R-:W1:Y:S02]  /*4d80*/  SHFL.BFLY PT, R10, R21, 0x2, 0x1f ;  /* 0x0c401f00150a7f89 */ /* 0x000e6400000e0000 */
[----:B-1----:R-:W-:Y:S02]  /*4d90*/  FMNMX R10, R21, R10, !PT ;  /* 0x0000000a150a7209 */ /* 0x002fe40007800000 */
[----:B------:R-:W-:Y:S02]  /*4da0*/  FMNMX R21, R127, R20, !PT ;  /* 0x000000147f157209 */ /* 0x000fe40007800000 */
[----:B------:R-:W-:Y:S02]  /*4db0*/  FSETP.NEU.AND P2, PT, R10, -INF , PT ;  /* 0xff8000000a00780b */ /* 0x000fe40003f4d000 */
[----:B------:R-:W-:Y:S02]  /*4dc0*/  FMNMX R12, R130, R21, !PT ;  /* 0x00000015820c7209 */ /* 0x000fe40007800000 */
[----:B------:R-:W-:-:S02]  /*4dd0*/  FSEL R14, R10, RZ, P2 ;  /* 0x000000ff0a0e7208 */ /* 0x000fc40001000000 */
[----:B------:R-:W-:-:S03]  /*4de0*/  FMNMX R21, R131, R12, !PT ;  /* 0x0000000c83157209 */ /* 0x000fc60007800000 */
[----:B------:R-:W-:Y:S01]  /*4df0*/  FMUL R194, R14, UR5 ;  /* 0x000000050ec27c20 */ /* 0x000fe20008400000 */
[----:B------:R-:W-:-:S03]  /*4e00*/  FMNMX R12, R134, R21, !PT ;  /* 0x00000015860c7209 */ /* 0x000fc60007800000 */
[--C-:B------:R-:W-:Y:S01]  /*4e10*/  FFMA R120, R120, UR5, -R194.reuse ;  /* 0x0000000578787c23 */ /* 0x100fe200080008c2 */
[--C-:B------:R-:W-:Y:S01]  /*4e20*/  FFMA R121, R121, UR5, -R194.reuse ;  /* 0x0000000579797c23 */ /* 0x100fe200080008c2 */
[----:B------:R-:W-:Y:S01]  /*4e30*/  FMNMX R21, R135, R12, !PT ;  /* 0x0000000c87157209 */ /* 0x000fe20007800000 */
[--C-:B------:R-:W-:Y:S01]  /*4e40*/  FFMA R125, R125, UR5, -R194.reuse ;  /* 0x000000057d7d7c23 */ /* 0x100fe200080008c2 */
[--C-:B------:R-:W-:Y:S01]  /*4e50*/  FFMA R124, R124, UR5, -R194.reuse ;  /* 0x000000057c7c7c23 */ /* 0x100fe200080008c2 */
[----:B------:R-:W-:Y:S01]  /*4e60*/  FSETP.GEU.AND P6, PT, R120, -126, PT ;  /* 0xc2fc00007800780b */ /* 0x000fe20003fce000 */
[--C-:B------:R-:W-:Y:S01]  /*4e70*/  FFMA R132, R132, UR5, -R194.reuse ;  /* 0x0000000584847c23 */ /* 0x100fe200080008c2 */
[----:B------:R-:W-:Y:S01]  /*4e80*/  FSETP.GEU.AND P3, PT, R121, -126, PT ;  /* 0xc2fc00007900780b */ /* 0x000fe20003f6e000 */
[--C-:B------:R-:W-:Y:S01]  /*4e90*/  FFMA R128, R128, UR5, -R194.reuse ;  /* 0x0000000580807c23 */ /* 0x100fe200080008c2 */
[----:B------:R-:W-:Y:S01]  /*4ea0*/  FMNMX R12, R138, R21, !PT ;  /* 0x000000158a0c7209 */ /* 0x000fe20007800000 */
        /* <DEDUP_REMOVED lines=10> */
[----:B------:R-:W-:Y:S01]  /*4f50*/  @!P3 FMUL R121, R121, 0.5 ;  /* 0x3f0000007979b820 */ /* 0x000fe20000400000 */
[--C-:B------:R-:W-:Y:S01]  /*4f60*/  FFMA R144, R144, UR5, -R194.reuse ;  /* 0x0000000590907c23 */ /* 0x100fe200080008c2 */
[----:B------:R-:W1:Y:S01]  /*4f70*/  MUFU.EX2 R191, R120 ;  /* 0x0000007800bf7308 */ /* 0x000e620000000800 */
[----:B------:R-:W-:Y:S01]  /*4f80*/  FMNMX R129, R143, R12, !PT ;  /* 0x0000000c8f817209 */ /* 0x000fe20007800000 */
[----:B------:R-:W-:Y:S01]  /*4f90*/  @!P5 FMUL R125, R125, 0.5 ;  /* 0x3f0000007d7dd820 */ /* 0x000fe20000400000 */
[--C-:B------:R-:W-:Y:S01]  /*4fa0*/  FFMA R156, R156, UR5, -R194.reuse ;  /* 0x000000059c9c7c23 */ /* 0x100fe200080008c2 */
[----:B------:R-:W-:Y:S01]  /*4fb0*/  @!P4 FMUL R124, R124, 0.5 ;  /* 0x3f0000007c7cc820 */ /* 0x000fe20000400000 */
[----:B------:R-:W-:Y:S01]  /*4fc0*/  FMNMX R12, R146, R129, !PT ;  /* 0x00000081920c7209 */ /* 0x000fe20007800000 */
[--C-:B------:R-:W-:Y:S01]  /*4fd0*/  FFMA R153, R153, UR5, -R194.reuse ;  /* 0x0000000599997c23 */ /* 0x100fe200080008c2 */
[--C-:B------:R-:W-:Y:S01]  /*4fe0*/  FFMA R157, R157, UR5, -R194.reuse ;  /* 0x000000059d9d7c23 */ /* 0x100fe200080008c2 */
[----:B------:R2:W3:Y:S01]  /*4ff0*/  MUFU.EX2 R187, R121 ;  /* 0x0000007900bb7308 */ /* 0x0004e20000000800 */
[----:B------:R-:W-:Y:S01]  /*5000*/  @!P2 FMUL R128, R128, 0.5 ;  /* 0x3f0000008080a820 */ /* 0x000fe20000400000 */
[--C-:B------:R-:W-:Y:S01]  /*5010*/  FFMA R20, R164, UR5, -R194.reuse ;  /* 0x00000005a4147c23 */ /* 0x100fe200080008c2 */
[--C-:B------:R-:W-:Y:S01]  /*5020*/  FFMA R172, R172, UR5, -R194.reuse ;  /* 0x00000005acac7c23 */ /* 0x100fe200080008c2 */
[--C-:B------:R-:W-:Y:S01]  /*5030*/  FFMA R181, R181, UR5, -R194.reuse ;  /* 0x00000005b5b57c23 */ /* 0x100fe200080008c2 */
[----:B------:R-:W-:-:S03]  /*5040*/  FFMA R180, R180, UR5, -R194 ;  /* 0x00000005b4b47c23 */ /* 0x000fc600080008c2 */
[----:B------:R4:W5:Y:S01]  /*5050*/  MUFU.EX2 R192, R125 ;  /* 0x0000007d00c07308 */ /* 0x0009620000000800 */
[----:B-1----:R-:W-:Y:S01]  /*5060*/  @!P6 FMUL R191, R191, R191 ;  /* 0x000000bfbfbfe220 */ /* 0x002fe20000400000 */
[----:B------:R-:W-:Y:S01]  /*5070*/  FSETP.GEU.AND P6, PT, R21, -126, PT ;  /* 0xc2fc00001500780b */ /* 0x000fe20003fce000 */
[--C-:B--2---:R-:W-:Y:S01]  /*5080*/  FFMA R121, R133, UR5, -R194.reuse ;  /* 0x0000000585797c23 */ /* 0x104fe200080008c2 */
[----:B------:R-:W-:-:S04]  /*5090*/  FFMA R133, R148, UR5, -R194 ;  /* 0x0000000594857c23 */ /* 0x000fc800080008c2 */
[----:B------:R1:W2:Y:S01]  /*50a0*/  MUFU.EX2 R195, R124 ;  /* 0x0000007c00c37308 */ /* 0x0002a20000000800 */
[----:B---3--:R-:W-:Y:S01]  /*50b0*/  @!P3 FMUL R187, R187, R187 ;  /* 0x000000bbbbbbb220 */ /* 0x008fe20000400000 */
[----:B------:R-:W-:Y:S02]  /*50c0*/  FSETP.GEU.AND P3, PT, R132, -126, PT ;  /* 0xc2fc00008400780b */ /* 0x000fe40003f6e000 */
[----:B----4-:R-:W-:-:S03]  /*50d0*/  FMNMX R125, R147, R12, !PT ;  /* 0x0000000c937d7209 */ /* 0x010fc60007800000 */
[----:B------:R-:W-:Y:S01]  /*50e0*/  @!P6 FMUL R21, R21, 0.5 ;  /* 0x3f0000001515e820 */ /* 0x000fe20000400000 */
[----:B------:R-:W-:Y:S01]  /*50f0*/  FMNMX R12, R150, R125, !PT ;  /* 0x0000007d960c7209 */ /* 0x000fe20007800000 */
[----:B------:R3:W4:Y:S01]  /*5100*/  MUFU.EX2 R189, R128 ;  /* 0x0000008000bd7308 */ /* 0x0007220000000800 */
[----:B-----5:R-:W-:Y:S01]  /*5110*/  @!P5 FMUL R192, R192, R192 ;  /* 0x000000c0c0c0d220 */ /* 0x020fe20000400000 */
[----:B------:R-:W-:Y:S01]  /*5120*/  FSETP.GEU.AND P5, PT, R136, -126, PT ;  /* 0xc2fc00008800780b */ /* 0x000fe20003fae000 */
[--C-:B-1----:R-:W-:Y:S01]  /*5130*/  FFMA R124, R168, UR5, -R194.reuse ;  /* 0x00000005a87c7c23 */ /* 0x102fe200080008c2 */
[----:B------:R-:W-:Y:S02]  /*5140*/  FMNMX R125, R151, R12, !PT ;  /* 0x0000000c977d7209 */ /* 0x000fe40007800000 */
[----:B------:R-:W-:Y:S02]  /*5150*/  @!P3 FMUL R132, R132, 0.5 ;  /* 0x3f0000008484b820 */ /* 0x000fe40000400000 */
[----:B------:R-:W1:Y:S01]  /*5160*/  MUFU.EX2 R21, R21 ;  /* 0x0000001500157308 */ /* 0x000e620000000800 */
[----:B------:R-:W-:Y:S01]  /*5170*/  FMNMX R12, R154, R125, !PT ;  /* 0x0000007d9a0c7209 */ /* 0x000fe20007800000 */
[----:B--2---:R-:W-:Y:S01]  /*5180*/  @!P4 FMUL R195, R195, R195 ;  /* 0x000000c3c3c3c220 */ /* 0x004fe20000400000 */
[----:B------:R-:W-:Y:S01]  /*5190*/  FSETP.GEU.AND P4, PT, R121, -126, PT ;  /* 0xc2fc00007900780b */ /* 0x000fe20003f8e000 */
[--C-:B------:R-:W-:Y:S01]  /*51a0*/  FFMA R125, R141, UR5, -R194.reuse ;  /* 0x000000058d7d7c23 */ /* 0x100fe200080008c2 */
[----:B------:R-:W-:Y:S01]  /*51b0*/  FMNMX R129, R155, R12, !PT ;  /* 0x0000000c9b817209 */ /* 0x000fe20007800000 */
[----:B---3--:R-:W-:Y:S01]  /*51c0*/  FFMA R128, R160, UR5, -R194 ;  /* 0x00000005a0807c23 */ /* 0x008fe200080008c2 */
[----:B------:R-:W-:Y:S01]  /*51d0*/  @!P5 FMUL R136, R136, 0.5 ;  /* 0x3f0000008888d820 */ /* 0x000fe20000400000 */
[----:B------:R2:W3:Y:S01]  /*51e0*/  MUFU.EX2 R190, R132 ;  /* 0x0000008400be7308 */ /* 0x0004e20000000800 */
[----:B------:R-:W-:Y:S01]  /*51f0*/  FMNMX R12, R158, R129, !PT ;  /* 0x000000819e0c7209 */ /* 0x000fe20007800000 */
[----:B----4-:R-:W-:Y:S01]  /*5200*/  @!P2 FMUL R189, R189, R189 ;  /* 0x000000bdbdbda220 */ /* 0x010fe20000400000 */
[----:B------:R-:W-:-:S02]  /*5210*/  FSETP.GEU.AND P2, PT, R137, -126, PT ;  /* 0xc2fc00008900780b */ /* 0x000fc40003f4e000 */
[----:B------:R-:W-:-:S03]  /*5220*/  FMNMX R129, R159, R12, !PT ;  /* 0x0000000c9f817209 */ /* 0x000fc60007800000 */
[----:B------:R-:W-:Y:S01]  /*5230*/  @!P4 FMUL R121, R121, 0.5 ;  /* 0x3f0000007979c820 */ /* 0x000fe20000400000 */
[----:B-1----:R-:W-:Y:S01]  /*5240*/  @!P6 FMUL R21, R21, R21 ;  /* 0x000000151515e220 */ /* 0x002fe20000400000 */
[----:B------:R-:W-:Y:S01]  /*5250*/  FSETP.GEU.AND P6, PT, R188, -126, PT ;  /* 0xc2fc0000bc00780b */ /* 0x000fe20003fce000 */
[----:B------:R1:W4:Y:S01]  /*5260*/  MUFU.EX2 R141, R136 ;  /* 0x00000088008d7308 */ /* 0x0003220000000800 */
[----:B------:R-:W-:Y:S01]  /*5270*/  FMNMX R12, R162, R129, !PT ;  /* 0x00000081a20c7209 */ /* 0x000fe20007800000 */
[--C-:B--2---:R-:W-:Y:S01]  /*5280*/  FFMA R132, R152, UR5, -R194.reuse ;  /* 0x0000000598847c23 */ /* 0x104fe200080008c2 */
[--C-:B------:R-:W-:Y:S01]  /*5290*/  FFMA R152, R165, UR5, -R194.reuse ;  /* 0x00000005a5987c23 */ /* 0x100fe200080008c2 */
[--C-:B------:R-:W-:Y:S01]  /*52a0*/  FFMA R165, R177, UR5, -R194.reuse ;  /* 0x00000005b1a57c23 */ /* 0x100fe200080008c2 */
[----:B------:R-:W-:Y:S01]  /*52b0*/  FMNMX R129, R163, R12, !PT ;  /* 0x0000000ca3817209 */ /* 0x000fe20007800000 */
[----:B---3--:R-:W-:Y:S01]  /*52c0*/  @!P3 FMUL R190, R190, R190 ;  /* 0x000000bebebeb220 */ /* 0x008fe20000400000 */
[----:B------:R-:W-:Y:S01]  /*52d0*/  FSETP.GEU.AND P3, PT, R125, -126, PT ;  /* 0xc2fc00007d00780b */ /* 0x000fe20003f6e000 */
[----:B------:R-:W2:Y:S01]  /*52e0*/  MUFU.EX2 R121, R121 ;  /* 0x0000007900797308 */ /* 0x000ea20000000800 */
[----:B------:R-:W-:Y:S01]  /*52f0*/  FMNMX R12, R166, R129, !PT ;  /* 0x00000081a60c7209 */ /* 0x000fe20007800000 */
[--C-:B------:R-:W-:Y:S01]  /*5300*/  FFMA R129, R149, UR5, -R194.reuse ;  /* 0x0000000595817c23 */ /* 0x100fe200080008c2 */
[----:B------:R-:W-:Y:S01]  /*5310*/  @!P2 FMUL R137, R137, 0.5 ;  /* 0x3f0000008989a820 */ /* 0x000fe20000400000 */
[----:B------:R-:W-:Y:S01]  /*5320*/  @!P6 FMUL R188, R188, 0.5 ;  /* 0x3f000000bcbce820 */ /* 0x000fe20000400000 */
[----:B-1----:R-:W-:Y:S01]  /*5330*/  FFMA R136, R145, UR5, -R194 ;  /* 0x0000000591887c23 */ /* 0x002fe200080008c2 */
[----:B------:R-:W-:-:S02]  /*5340*/  FMNMX R145, R167, R12, !PT ;  /* 0x0000000ca7917209 */ /* 0x000fc40007800000 */
[----:B------:R-:W1:Y:S01]  /*5350*/  MUFU.EX2 R140, R137 ;  /* 0x00000089008c7308 */ /* 0x000e620000000800 */
[----:B----4-:R-:W-:Y:S01]  /*5360*/  @!P5 FMUL R141, R141, R141 ;  /* 0x0000008d8d8dd220 */ /* 0x010fe20000400000 */
[----:B------:R-:W-:Y:S02]  /*5370*/  FSETP.GEU.AND P5, PT, R136, -126, PT ;  /* 0xc2fc00008800780b */ /* 0x000fe40003fae000 */
[----:B------:R-:W-:Y:S01]  /*5380*/  @!P3 FMUL R125, R125, 0.5 ;  /* 0x3f0000007d7db820 */ /* 0x000fe20000400000 */
[----:B------:R-:W-:-:S03]  /*5390*/  FMNMX R12, R170, R145, !PT ;  /* 0x00000091aa0c7209 */ /* 0x000fc60007800000 */
[----:B------:R-:W3:Y:S01]  /*53a0*/  MUFU.EX2 R188, R188 ;  /* 0x000000bc00bc7308 */ /* 0x000ee20000000800 */
[----:B--2---:R-:W-:Y:S01]  /*53b0*/  @!P4 FMUL R121, R121, R121 ;  /* 0x000000797979c220 */ /* 0x004fe20000400000 */
[----:B------:R-:W-:Y:S02]  /*53c0*/  FSETP.GEU.AND P4, PT, R144, -126, PT ;  /* 0xc2fc00009000780b */ /* 0x000fe40003f8e000 */
[----:B------:R-:W-:-:S03]  /*53d0*/  FMNMX R145, R171, R12, !PT ;  /* 0x0000000cab917209 */ /* 0x000fc60007800000 */
[----:B------:R-:W-:Y:S01]  /*53e0*/  @!P5 FMUL R136, R136, 0.5 ;  /* 0x3f0000008888d820 */ /* 0x000fe20000400000 */
[----:B------:R-:W2:Y:S01]  /*53f0*/  MUFU.EX2 R125, R125 ;  /* 0x0000007d007d7308 */ /* 0x000ea20000000800 */
[----:B-1----:R-:W-:Y:S01]  /*5400*/  @!P2 FMUL R140, R140, R140 ;  /* 0x0000008c8c8ca220 */ /* 0x002fe20000400000 */
[----:B------:R-:W-:Y:S02]  /*5410*/  FSETP.GEU.AND P2, PT, R133, -126, PT ;  /* 0xc2fc00008500780b */ /* 0x000fe40003f4e000 */
[----:B------:R-:W-:-:S03]  /*5420*/  FMNMX R12, R174, R145, !PT ;  /* 0x00000091ae0c7209 */ /* 0x000fc60007800000 */
[----:B------:R-:W-:Y:S01]  /*5430*/  @!P4 FMUL R144, R144, 0.5 ;  /* 0x3f0000009090c820 */ /* 0x000fe20000400000 */
[----:B------:R-:W1:Y:S01]  /*5440*/  MUFU.EX2 R136, R136 ;  /* 0x0000008800887308 */ /* 0x000e620000000800 */
[----:B---3--:R-:W-:Y:S01]  /*5450*/  @!P6 FMUL R188, R188, R188 ;  /* 0x000000bcbcbce220 */ /* 0x008fe20000400000 */
[----:B------:R-:W-:Y:S02]  /*5460*/  FSETP.GEU.AND P6, PT, R129, -126, PT ;  /* 0xc2fc00008100780b */ /* 0x000fe40003fce000 */
[----:B------:R-:W-:-:S03]  /*5470*/  FMNMX R145, R175, R12, !PT ;  /* 0x0000000caf917209 */ /* 0x000fc60007800000 */
[----:B------:R-:W-:Y:S01]  /*5480*/  @!P2 FMUL R133, R133, 0.5 ;  /* 0x3f0000008585a820 */ /* 0x000fe20000400000 */
[----:B------:R-:W3:Y:S01]  /*5490*/  MUFU.EX2 R137, R144 ;  /* 0x0000009000897308 */ /* 0x000ee20000000800 */
[----:B--2---:R-:W-:Y:S01]  /*54a0*/  @!P3 FMUL R125, R125, R125 ;  /* 0x0000007d7d7db220 */ /* 0x004fe20000400000 */
[----:B------:R-:W-:Y:S02]  /*54b0*/  FSETP.GEU.AND P3, PT, R132, -126, PT ;  /* 0xc2fc00008400780b */ /* 0x000fe40003f6e000 */
[----:B------:R-:W-:-:S03]  /*54c0*/  FMNMX R12, R178, R145, !PT ;  /* 0x00000091b20c7209 */ /* 0x000fc60007800000 */
[----:B------:R-:W-:Y:S01]  /*54d0*/  @!P6 FMUL R129, R129, 0.5 ;  /* 0x3f0000008181e820 */ /* 0x000fe20000400000 */
[----:B------:R-:W2:Y:S01]  /*54e0*/  MUFU.EX2 R133, R133 ;  /* 0x0000008500857308 */ /* 0x000ea20000000800 */
[----:B-1----:R-:W-:Y:S01]  /*54f0*/  @!P5 FMUL R136, R136, R136 ;  /* 0x000000888888d220 */ /* 0x002fe20000400000 */
[----:B------:R-:W-:Y:S02]  /*5500*/  FMNMX R145, R179, R12, !PT ;  /* 0x0000000cb3917209 */ /* 0x000fe40007800000 */
[----:B------:R-:W-:Y:S02]  /*5510*/  FSETP.GEU.AND P5, PT, R156, -126, PT ;  /* 0xc2fc00009c00780b */ /* 0x000fe40003fae000 */
[----:B------:R-:W-:Y:S01]  /*5520*/  FMNMX R12, R182, R145, !PT ;  /* 0x00000091b60c7209 */ /* 0x000fe20007800000 */
[----:B------:R-:W-:Y:S01]  /*5530*/  @!P3 FMUL R132, R132, 0.5 ;  /* 0x3f0000008484b820 */ /* 0x000fe20000400000 */
[----:B------:R-:W1:Y:S01]  /*5540*/  MUFU.EX2 R129, R129 ;  /* 0x0000008100817308 */ /* 0x000e620000000800 */
[----:B---3--:R-:W-:Y:S01]  /*5550*/  @!P4 FMUL R137, R137, R137 ;  /* 0x000000898989c220 */ /* 0x008fe20000400000 */
[----:B------:R-:W-:-:S02]  /*5560*/  FSETP.GEU.AND P4, PT, R153, -126, PT ;  /* 0xc2fc00009900780b */ /* 0x000fc40003f8e000 */
[----:B------:R-:W-:Y:S01]  /*5570*/  FMNMX R120, R183, R12, !PT ;  /* 0x0000000cb7787209 */ /* 0x000fe20007800000 */
[----:B------:R-:W-:-:S03]  /*5580*/  FFMA R12, R161, UR5, -R194 ;  /* 0x00000005a10c7c23 */ /* 0x000fc600080008c2 */
[----:B------:R-:W3:Y:S01]  /*5590*/  MUFU.EX2 R132, R132 ;  /* 0x0000008400847308 */ /* 0x000ee20000000800 */
[----:B------:R-:W-:Y:S01]  /*55a0*/  @!P5 FMUL R156, R156, 0.5 ;  /* 0x3f0000009c9cd820 */ /* 0x000fe20000400000 */
[----:B--2---:R-:W-:Y:S01]  /*55b0*/  @!P2 FMUL R133, R133, R133 ;  /* 0x000000858585a220 */ /* 0x004fe20000400000 */
[----:B------:R-:W-:Y:S01]  /*55c0*/  FSETP.GEU.AND P2, PT, R157, -126, PT ;  /* 0xc2fc00009d00780b */ /* 0x000fe20003f4e000 */
[----:B------:R-:W2:Y:S03]  /*55d0*/  SHFL.BFLY PT, R145, R120, 0x1, 0x1f ;  /* 0x0c201f0078917f89 */ /* 0x000ea600000e0000 */
[----:B------:R-:W-:Y:S01]  /*55e0*/  @!P4 FMUL R153, R153, 0.5 ;  /* 0x3f0000009999c820 */ /* 0x000fe20000400000 */
[----:B------:R4:W5:Y:S01]  /*55f0*/  MUFU.EX2 R160, R156 ;  /* 0x0000009c00a07308 */ /* 0x0009620000000800 */
[----:B-1----:R-:W-:Y:S01]  /*5600*/  @!P6 FMUL R129, R129, R129 ;  /* 0x000000818181e220 */ /* 0x002fe20000400000 */
[----:B------:R-:W-:-:S06]  /*5610*/  FSETP.GEU.AND P6, PT, R128, -126, PT ;  /* 0xc2fc00008000780b */ /* 0x000fcc0003fce000 */
[----:B------:R1:W2:Y:S01]  /*5620*/  MUFU.EX2 R193, R153 ;  /* 0x0000009900c17308 */ /* 0x0002a20000000800 */
[----:B---3--:R-:W-:Y:S01]  /*5630*/  @!P3 FMUL R132, R132, R132 ;  /* 0x000000848484b220 */ /* 0x008fe20000400000 */
[----:B------:R-:W-:Y:S01]  /*5640*/  FSETP.GEU.AND P3, PT, R12, -126, PT ;  /* 0xc2fc00000c00780b */ /* 0x000fe20003f6e000 */
[----:B------:R-:W-:Y:S01]  /*5650*/  @!P2 FMUL R157, R157, 0.5 ;  /* 0x3f0000009d9da820 */ /* 0x000fe20000400000 */
[----:B----4-:R-:W-:-:S03]  /*5660*/  FFMA R156, R173, UR5, -R194 ;  /* 0x00000005ad9c7c23 */ /* 0x010fc600080008c2 */
[----:B------:R-:W-:Y:S01]  /*5670*/  @!P6 FMUL R128, R128, 0.5 ;  /* 0x3f0000008080e820 */ /* 0x000fe20000400000 */
[----:B------:R-:W3:Y:S01]  /*5680*/  MUFU.EX2 R161, R157 ;  /* 0x0000009d00a17308 */ /* 0x000ee20000000800 */
[--C-:B-1----:R-:W-:Y:S01]  /*5690*/  FFMA R153, R169, UR5, -R194.reuse ;  /* 0x00000005a9997c23 */ /* 0x102fe200080008c2 */
[----:B-----5:R-:W-:Y:S01]  /*56a0*/  @!P5 FMUL R160, R160, R160 ;  /* 0x000000a0a0a0d220 */ /* 0x020fe20000400000 */
[----:B------:R-:W-:Y:S02]  /*56b0*/  FSETP.GEU.AND P5, PT, R152, -126, PT ;  /* 0xc2fc00009800780b */ /* 0x000fe40003fae000 */
[----:B--2---:R-:W-:Y:S01]  /*56c0*/  FMNMX R145, R120, R145, !PT ;  /* 0x0000009178917209 */ /* 0x004fe20007800000 */
[----:B------:R-:W-:Y:S01]  /*56d0*/  FFMA R120, R176, UR5, -R194 ;  /* 0x00000005b0787c23 */ /* 0x000fe200080008c2 */
[----:B------:R-:W-:Y:S01]  /*56e0*/  @!P3 FMUL R12, R12, 0.5 ;  /* 0x3f0000000c0cb820 */ /* 0x000fe20000400000 */
[----:B------:R-:W1:Y:S01]  /*56f0*/  MUFU.EX2 R128, R128 ;  /* 0x0000008000807308 */ /* 0x000e620000000800 */
[----:B------:R-:W-:Y:S01]  /*5700*/  @!P4 FMUL R193, R193, R193 ;  /* 0x000000c1c1c1c220 */ /* 0x000fe20000400000 */
[----:B------:R-:W-:-:S06]  /*5710*/  FSETP.GEU.AND P4, PT, R20, -126, PT ;  /* 0xc2fc00001400780b */ /* 0x000fcc0003f8e000 */
[----:B------:R2:W4:Y:S01]  /*5720*/  MUFU.EX2 R164, R12 ;  /* 0x0000000c00a47308 */ /* 0x0005220000000800 */
[----:B------:R-:W-:Y:S01]  /*5730*/  @!P5 FMUL R152, R152, 0.5 ;  /* 0x3f0000009898d820 */ /* 0x000fe20000400000 */
[----:B---3--:R-:W-:Y:S01]  /*5740*/  @!P2 FMUL R161, R161, R161 ;  /* 0x000000a1a1a1a220 */ /* 0x008fe20000400000 */
[----:B------:R-:W-:-:S04]  /*5750*/  FSETP.GEU.AND P2, PT, R124, -126, PT ;  /* 0xc2fc00007c00780b */ /* 0x000fc80003f4e000 */
[----:B------:R-:W-:Y:S01]  /*5760*/  @!P4 FMUL R20, R20, 0.5 ;  /* 0x3f0000001414c820 */ /* 0x000fe20000400000 */
[----:B------:R-:W3:Y:S01]  /*5770*/  MUFU.EX2 R152, R152 ;  /* 0x0000009800987308 */ /* 0x000ee20000000800 */
[----:B-1----:R-:W-:Y:S01]  /*5780*/  @!P6 FMUL R128, R128, R128 ;  /* 0x000000808080e220 */ /* 0x002fe20000400000 */
[----:B------:R-:W-:Y:S01]  /*5790*/  FSETP.GEU.AND P6, PT, R153, -126, PT ;  /* 0xc2fc00009900780b */ /* 0x000fe20003fce000 */
[----:B--2---:R-:W1:Y:S05]  /*57a0*/  SHFL.BFLY PT, R12, R145, 0x2, 0x1f ;  /* 0x0c401f00910c7f89 */ /* 0x004e6a00000e0000 */
[----:B------:R-:W2:Y:S01]  /*57b0*/  MUFU.EX2 R157, R20 ;  /* 0x00000014009d7308 */ /* 0x000ea20000000800 */
[----:B----4-:R-:W-:Y:S01]  /*57c0*/  @!P3 FMUL R164, R164, R164 ;  /* 0x000000a4a4a4b220 */ /* 0x010fe20000400000 */
[----:B------:R-:W-:Y:S01]  /*57d0*/  FSETP.GEU.AND P3, PT, R172, -126, PT ;  /* 0xc2fc0000ac00780b */ /* 0x000fe20003f6e000 */
[----:B------:R-:W-:-:S04]  /*57e0*/  @!P2 FMUL R124, R124, 0.5 ;  /* 0x3f0000007c7ca820 */ /* 0x000fc80000400000 */
[----:B------:R-:W-:Y:S02]  /*57f0*/  @!P6 FMUL R153, R153, 0.5 ;  /* 0x3f0000009999e820 */ /* 0x000fe40000400000 */
[----:B------:R-:W4:Y:S01]  /*5800*/  MUFU.EX2 R124, R124 ;  /* 0x0000007c007c7308 */ /* 0x000f220000000800 */
[----:B---3--:R-:W-:Y:S01]  /*5810*/  @!P5 FMUL R152, R152, R152 ;  /* 0x000000989898d220 */ /* 0x008fe20000400000 */
[----:B------:R-:W-:-:S04]  /*5820*/  FSETP.GEU.AND P5, PT, R120, -126, PT ;  /* 0xc2fc00007800780b */ /* 0x000fc80003fae000 */
[----:B------:R-:W-:Y:S02]  /*5830*/  @!P3 FMUL R172, R172, 0.5 ;  /* 0x3f000000acacb820 */ /* 0x000fe40000400000 */
[----:B------:R-:W3:Y:S01]  /*5840*/  MUFU.EX2 R153, R153 ;  /* 0x0000009900997308 */ /* 0x000ee20000000800 */
[----:B--2---:R-:W-:Y:S01]  /*5850*/  @!P4 FMUL R157, R157, R157 ;  /* 0x0000009d9d9dc220 */ /* 0x004fe20000400000 */
[----:B------:R-:W-:Y:S02]  /*5860*/  FSETP.GEU.AND P4, PT, R156, -126, PT ;  /* 0xc2fc00009c00780b */ /* 0x000fe40003f8e000 */
[----:B-1----:R-:W-:-:S03]  /*5870*/  FMNMX R12, R145, R12, !PT ;  /* 0x0000000c910c7209 */ /* 0x002fc60007800000 */
[----:B------:R-:W-:Y:S01]  /*5880*/  @!P5 FMUL R120, R120, 0.5 ;  /* 0x3f0000007878d820 */ /* 0x000fe20000400000 */
[----:B------:R-:W1:Y:S01]  /*5890*/  MUFU.EX2 R20, R172 ;  /* 0x000000ac00147308 */ /* 0x000e620000000800 */
[----:B----4-:R-:W-:Y:S01]  /*58a0*/  @!P2 FMUL R124, R124, R124 ;  /* 0x0000007c7c7ca220 */ /* 0x010fe20000400000 */
[----:B------:R-:W-:-:S04]  /*58b0*/  FSETP.NEU.AND P2, PT, R12, -INF , PT ;  /* 0xff8000000c00780b */ /* 0x000fc80003f4d000 */
[----:B------:R-:W-:Y:S01]  /*58c0*/  FSEL R196, R12, RZ, P2 ;  /* 0x000000ff0cc47208 */ /* 0x000fe20001000000 */
[----:B------:R-:W-:Y:S01]  /*58d0*/  @!P4 FMUL R156, R156, 0.5 ;  /* 0x3f0000009c9cc820 */ /* 0x000fe20000400000 */
[----:B------:R-:W2:Y:S01]  /*58e0*/  MUFU.EX2 R120, R120 ;  /* 0x0000007800787308 */ /* 0x000ea20000000800 */
[----:B---3--:R-:W-:Y:S01]  /*58f0*/  @!P6 FMUL R153, R153, R153 ;  /* 0x000000999999e220 */ /* 0x008fe20000400000 */
[----:B------:R-:W-:Y:S01]  /*5900*/  FSETP.GEU.AND P6, PT, R165, -126, PT ;  /* 0xc2fc0000a500780b */ /* 0x000fe20003fce000 */
[----:B------:R-:W-:Y:S01]  /*5910*/  FMUL R148, R196, UR5 ;  /* 0x00000005c4947c20 */ /* 0x000fe20008400000 */
[----:B------:R-:W-:Y:S01]  /*5920*/  FSETP.GEU.AND P2, PT, R180, -126, PT ;  /* 0xc2fc0000b400780b */ /* 0x000fe20003f4e000 */
[----:B------:R-:W-:Y:S01]  /*5930*/  FADD R196, -R196, R15 ;  /* 0x0000000fc4c47221 */ /* 0x000fe20000000100 */
[----:B------:R-:W-:Y:S01]  /*5940*/  FADD R15, R189, R128 ;  /* 0x00000080bd0f7221 */ /* 0x000fe20000000000 */
[--C-:B------:R-:W-:Y:S01]  /*5950*/  FFMA R145, R123, UR5, -R148.reuse ;  /* 0x000000057b917c23 */ /* 0x100fe20008000894 */
        /* <DEDUP_REMOVED lines=8> */
[--C-:B------:R-:W-:Y:S01]  /*59e0*/  FFMA R172, R134, UR5, -R148.reuse ;  /* 0x0000000586ac7c23 */ /* 0x100fe20008000894 */
[----:B--2---:R-:W-:Y:S01]  /*59f0*/  @!P5 FMUL R120, R120, R120 ;  /* 0x000000787878d220 */ /* 0x004fe20000400000 */
[----:B------:R-:W-:Y:S01]  /*5a00*/  FSETP.GEU.AND P5, PT, R145, -126, PT ;  /* 0xc2fc00009100780b */ /* 0x000fe20003fae000 */
[----:B------:R-:W-:Y:S01]  /*5a10*/  @!P2 FMUL R180, R180, 0.5 ;  /* 0x3f000000b4b4a820 */ /* 0x000fe20000400000 */
[--C-:B------:R-:W-:Y:S01]  /*5a20*/  FFMA R131, R131, UR5, -R148.reuse ;  /* 0x0000000583837c23 */ /* 0x100fe20008000894 */
[----:B------:R-:W1:Y:S01]  /*5a30*/  MUFU.EX2 R165, R165 ;  /* 0x000000a500a57308 */ /* 0x000e620000000800 */
[--C-:B------:R-:W-:Y:S01]  /*5a40*/  FFMA R139, R139, UR5, -R148.reuse ;  /* 0x000000058b8b7c23 */ /* 0x100fe20008000894 */
[----:B------:R-:W-:Y:S01]  /*5a50*/  @!P3 FMUL R181, R181, 0.5 ;  /* 0x3f000000b5b5b820 */ /* 0x000fe20000400000 */
[--C-:B------:R-:W-:Y:S01]  /*5a60*/  FFMA R127, R127, UR5, -R148.reuse ;  /* 0x000000057f7f7c23 */ /* 0x100fe20008000894 */
[----:B---3--:R-:W-:Y:S01]  /*5a70*/  @!P4 FMUL R156, R156, R156 ;  /* 0x0000009c9c9cc220 */ /* 0x008fe20000400000 */
[----:B------:R-:W-:Y:S01]  /*5a80*/  FSETP.GEU.AND P4, PT, R149, -126, PT ;  /* 0xc2fc00009500780b */ /* 0x000fe20003f8e000 */
[--C-:B------:R-:W-:Y:S01]  /*5a90*/  FFMA R134, R138, UR5, -R148.reuse ;  /* 0x000000058a867c23 */ /* 0x100fe20008000894 */
[--C-:B------:R-:W-:Y:S01]  /*5aa0*/  FFMA R142, R142, UR5, -R148.reuse ;  /* 0x000000058e8e7c23 */ /* 0x100fe20008000894 */
[----:B------:R2:W3:Y:S01]  /*5ab0*/  MUFU.EX2 R123, R181 ;  /* 0x000000b5007b7308 */ /* 0x0004e20000000800 */
[--C-:B------:R-:W-:Y:S01]  /*5ac0*/  FFMA R155, R155, UR5, -R148.reuse ;  /* 0x000000059b9b7c23 */ /* 0x100fe20008000894 */
[----:B------:R-:W-:Y:S01]  /*5ad0*/  @!P5 FMUL R145, R145, 0.5 ;  /* 0x3f0000009191d820 */ /* 0x000fe20000400000 */
[--C-:B------:R-:W-:Y:S01]  /*5ae0*/  FFMA R151, R151, UR5, -R148.reuse ;  /* 0x0000000597977c23 */ /* 0x100fe20008000894 */
[--C-:B------:R-:W-:Y:S01]  /*5af0*/  FFMA R147, R147, UR5, -R148.reuse ;  /* 0x0000000593937c23 */ /* 0x100fe20008000894 */
[--C-:B------:R-:W-:Y:S01]  /*5b00*/  FFMA R162, R162, UR5, -R148.reuse ;  /* 0x00000005a2a27c23 */ /* 0x100fe20008000894 */
[--C-:B------:R-:W-:Y:S01]  /*5b10*/  FFMA R163, R163, UR5, -R148.reuse ;  /* 0x00000005a3a37c23 */ /* 0x100fe20008000894 */
[--C-:B------:R-:W-:Y:S01]  /*5b20*/  FFMA R171, R171, UR5, -R148.reuse ;  /* 0x00000005abab7c23 */ /* 0x100fe20008000894 */
[----:B------:R-:W4:Y:S01]  /*5b30*/  MUFU.EX2 R126, R145 ;  /* 0x00000091007e7308 */ /* 0x000f220000000800 */
[----:B-1----:R-:W-:Y:S01]  /*5b40*/  @!P6 FMUL R165, R165, R165 ;  /* 0x000000a5a5a5e220 */ /* 0x002fe20000400000 */
[----:B------:R-:W-:Y:S01]  /*5b50*/  FSETP.GEU.AND P6, PT, R144, -126, PT ;  /* 0xc2fc00009000780b */ /* 0x000fe20003fce000 */
[----:B------:R-:W-:Y:S01]  /*5b60*/  @!P4 FMUL R149, R149, 0.5 ;  /* 0x3f0000009595c820 */ /* 0x000fe20000400000 */
[--C-:B------:R-:W-:Y:S01]  /*5b70*/  FFMA R174, R174, UR5, -R148.reuse ;  /* 0x00000005aeae7c23 */ /* 0x100fe20008000894 */
[--C-:B--2---:R-:W-:Y:S01]  /*5b80*/  FFMA R181, R182, UR5, -R148.reuse ;  /* 0x00000005b6b57c23 */ /* 0x104fe20008000894 */
[----:B------:R-:W-:Y:S01]  /*5b90*/  FFMA R183, R183, UR5, -R148 ;  /* 0x00000005b7b77c23 */ /* 0x000fe20008000894 */
[----:B------:R-:W-:Y:S01]  /*5ba0*/  FMUL R196, R196, UR5 ;  /* 0x00000005c4c47c20 */ /* 0x000fe20008400000 */
[----:B------:R-:W1:Y:S01]  /*5bb0*/  MUFU.EX2 R122, R180 ;  /* 0x000000b4007a7308 */ /* 0x000e620000000800 */
[----:B---3--:R-:W-:Y:S01]  /*5bc0*/  @!P3 FMUL R123, R123, R123 ;  /* 0x0000007b7b7bb220 */ /* 0x008fe20000400000 */
[----:B------:R-:W-:-:S02]  /*5bd0*/  FSETP.GEU.AND P3, PT, R130, -126, PT ;  /* 0xc2fc00008200780b */ /* 0x000fc40003f6e000 */
[----:B------:R-:W-:-:S03]  /*5be0*/  F2FP.BF16.F32.PACK_AB R128, R164, R128 ;  /* 0x00000080a480723e */ /* 0x000fc600000010ff */
        /* <DEDUP_REMOVED lines=9> */
[----:B------:R1:W4:Y:S01]  /*5c80*/  MUFU.EX2 R145, R130 ;  /* 0x0000008200917308 */ /* 0x0003220000000800 */
[----:B--2---:R-:W-:Y:S01]  /*5c90*/  @!P4 FMUL R149, R149, R149 ;  /* 0x000000959595c220 */ /* 0x004fe20000400000 */
[----:B------:R-:W-:-:S05]  /*5ca0*/  FSETP.GEU.AND P4, PT, R131, -126, PT ;  /* 0xc2fc00008300780b */ /* 0x000fca0003f8e000 */
[----:B------:R-:W-:Y:S01]  /*5cb0*/  @!P2 FMUL R127, R127, 0.5 ;  /* 0x3f0000007f7fa820 */ /* 0x000fe20000400000 */
[----:B------:R2:W5:Y:S01]  /*5cc0*/  MUFU.EX2 R138, R172 ;  /* 0x000000ac008a7308 */ /* 0x0005620000000800 */
[----:B---3--:R-:W-:Y:S01]  /*5cd0*/  @!P6 FMUL R144, R144, R144 ;  /* 0x000000909090e220 */ /* 0x008fe20000400000 */
[----:B------:R-:W-:Y:S01]  /*5ce0*/  FSETP.GEU.AND P6, PT, R135, -126, PT ;  /* 0xc2fc00008700780b */ /* 0x000fe20003fce000 */
[--C-:B-1----:R-:W-:Y:S01]  /*5cf0*/  FFMA R130, R154, UR5, -R148.reuse ;  /* 0x000000059a827c23 */ /* 0x102fe20008000894 */
[--C-:B------:R-:W-:Y:S01]  /*5d00*/  FFMA R154, R167, UR5, -R148.reuse ;  /* 0x00000005a79a7c23 */ /* 0x100fe20008000894 */
[--C-:B------:R-:W-:Y:S02]  /*5d10*/  FFMA R167, R175, UR5, -R148.reuse ;  /* 0x00000005afa77c23 */ /* 0x100fe40008000894 */
[----:B------:R-:W-:Y:S01]  /*5d20*/  @!P4 FMUL R131, R131, 0.5 ;  /* 0x3f0000008383c820 */ /* 0x000fe20000400000 */
[----:B------:R1:W3:Y:S01]  /*5d30*/  MUFU.EX2 R177, R127 ;  /* 0x0000007f00b17308 */ /* 0x0002e20000000800 */
[----:B----4-:R-:W-:Y:S01]  /*5d40*/  @!P3 FMUL R145, R145, R145 ;  /* 0x000000919191b220 */ /* 0x010fe20000400000 */
[----:B------:R-:W-:Y:S01]  /*5d50*/  FSETP.GEU.AND P3, PT, R139, -126, PT ;  /* 0xc2fc00008b00780b */ /* 0x000fe20003f6e000 */
[----:B--2---:R-:W-:-:S04]  /*5d60*/  FFMA R172, R143, UR5, -R148 ;  /* 0x000000058fac7c23 */ /* 0x004fc80008000894 */
[----:B------:R-:W-:Y:S01]  /*5d70*/  @!P6 FMUL R135, R135, 0.5 ;  /* 0x3f0000008787e820 */ /* 0x000fe20000400000 */
[----:B------:R2:W4:Y:S01]  /*5d80*/  MUFU.EX2 R168, R131 ;  /* 0x0000008300a87308 */ /* 0x0005220000000800 */
[----:B-----5:R-:W-:Y:S01]  /*5d90*/  @!P5 FMUL R138, R138, R138 ;  /* 0x0000008a8a8ad220 */ /* 0x020fe20000400000 */
[----:B------:R-:W-:Y:S01]  /*5da0*/  FSETP.GEU.AND P5, PT, R172, -126, PT ;  /* 0xc2fc0000ac00780b */ /* 0x000fe20003fae000 */
[--C-:B-1----:R-:W-:Y:S01]  /*5db0*/  FFMA R127, R170, UR5, -R148.reuse ;  /* 0x00000005aa7f7c23 */ /* 0x102fe20008000894 */
[----:B------:R-:W-:-:S03]  /*5dc0*/  FFMA R170, R178, UR5, -R148 ;  /* 0x00000005b2aa7c23 */ /* 0x000fc60008000894 */
[----:B------:R-:W-:Y:S01]  /*5dd0*/  @!P3 FMUL R139, R139, 0.5 ;  /* 0x3f0000008b8bb820 */ /* 0x000fe20000400000 */
[----:B------:R1:W5:Y:S01]  /*5de0*/  MUFU.EX2 R169, R135 ;  /* 0x0000008700a97308 */ /* 0x0003620000000800 */
[----:B--2---:R-:W-:Y:S01]  /*5df0*/  FFMA R131, R146, UR5, -R148 ;  /* 0x0000000592837c23 */ /* 0x004fe20008000894 */
[----:B---3--:R-:W-:Y:S01]  /*5e00*/  @!P2 FMUL R177, R177, R177 ;  /* 0x000000b1b1b1a220 */ /* 0x008fe20000400000 */
[----:B------:R-:W-:Y:S01]  /*5e10*/  FSETP.GEU.AND P2, PT, R134, -126, PT ;  /* 0xc2fc00008600780b */ /* 0x000fe20003f4e000 */
[----:B------:R-:W-:Y:S01]  /*5e20*/  FADD R146, -R14, R13 ;  /* 0x0000000d0e927221 */ /* 0x000fe20000000100 */
[----:B------:R-:W-:Y:S01]  /*5e30*/  FADD R13, R141, R124 ;  /* 0x0000007c8d0d7221 */ /* 0x000fe20000000000 */
[----:B------:R-:W-:Y:S01]  /*5e40*/  F2FP.BF16.F32.PACK_AB R124, R153, R124 ;  /* 0x0000007c997c723e */ /* 0x000fe200000010ff */
[----:B------:R-:W-:Y:S01]  /*5e50*/  @!P5 FMUL R172, R172, 0.5 ;  /* 0x3f000000acacd820 */ /* 0x000fe20000400000 */
[----:B------:R2:W3:Y:S01]  /*5e60*/  MUFU.EX2 R173, R139 ;  /* 0x0000008b00ad7308 */ /* 0x0004e20000000800 */
[----:B----4-:R-:W-:Y:S01]  /*5e70*/  @!P4 FMUL R168, R168, R168 ;  /* 0x000000a8a8a8c220 */ /* 0x010fe20000400000 */
[----:B------:R-:W-:Y:S01]  /*5e80*/  FSETP.GEU.AND P4, PT, R142, -126, PT ;  /* 0xc2fc00008e00780b */ /* 0x000fe20003f8e000 */
[--C-:B-1----:R-:W-:Y:S01]  /*5e90*/  FFMA R135, R158, UR5, -R148.reuse ;  /* 0x000000059e877c23 */ /* 0x102fe20008000894 */
[--C-:B------:R-:W-:Y:S01]  /*5ea0*/  FFMA R158, R159, UR5, -R148.reuse ;  /* 0x000000059f9e7c23 */ /* 0x100fe20008000894 */
[----:B------:R-:W-:Y:S01]  /*5eb0*/  FFMA R159, R166, UR5, -R148 ;  /* 0x00000005a69f7c23 */ /* 0x000fe20008000894 */
[----:B------:R-:W-:-:S02]  /*5ec0*/  FMUL R146, R146, UR5 ;  /* 0x0000000592927c20 */ /* 0x000fc40008400000 */
[----:B------:R-:W1:Y:S01]  /*5ed0*/  MUFU.EX2 R172, R172 ;  /* 0x000000ac00ac7308 */ /* 0x000e620000000800 */
[----:B-----5:R-:W-:Y:S01]  /*5ee0*/  @!P6 FMUL R169, R169, R169 ;  /* 0x000000a9a9a9e220 */ /* 0x020fe20000400000 */
[----:B------:R-:W-:Y:S01]  /*5ef0*/  FSETP.GEU.AND P6, PT, R131, -126, PT ;  /* 0xc2fc00008300780b */ /* 0x000fe20003fce000 */
[----:B--2---:R-:W-:Y:S01]  /*5f00*/  FFMA R139, R150, UR5, -R148 ;  /* 0x00000005968b7c23 */ /* 0x004fe20008000894 */
[----:B------:R-:W-:Y:S01]  /*5f10*/  @!P2 FMUL R134, R134, 0.5 ;  /* 0x3f0000008686a820 */ /* 0x000fe20000400000 */
[----:B------:R-:W-:Y:S01]  /*5f20*/  FADD R150, R137, R120 ;  /* 0x0000007889967221 */ /* 0x000fe20000000000 */
[----:B------:R-:W-:Y:S01]  /*5f30*/  F2FP.BF16.F32.PACK_AB R120, R165, R120 ;  /* 0x00000078a578723e */ /* 0x000fe200000010ff */
[----:B------:R-:W-:Y:S01]  /*5f40*/  @!P4 FMUL R142, R142, 0.5 ;  /* 0x3f0000008e8ec820 */ /* 0x000fe20000400000 */
[----:B---3--:R-:W-:Y:S01]  /*5f50*/  @!P3 FMUL R173, R173, R173 ;  /* 0x000000adadadb220 */ /* 0x008fe20000400000 */
[----:B------:R-:W-:Y:S02]  /*5f60*/  FSETP.GEU.AND P3, PT, R139, -126, PT ;  /* 0xc2fc00008b00780b */ /* 0x000fe40003f6e000 */
[----:B------:R2:W3:Y:S04]  /*5f70*/  MUFU.EX2 R143, R142 ;  /* 0x0000008e008f7308 */ /* 0x0004e80000000800 */
[----:B------:R-:W-:Y:S01]  /*5f80*/  @!P6 FMUL R131, R131, 0.5 ;  /* 0x3f0000008383e820 */ /* 0x000fe20000400000 */
[----:B-1----:R-:W-:Y:S01]  /*5f90*/  @!P5 FMUL R172, R172, R172 ;  /* 0x000000acacacd220 */ /* 0x002fe20000400000 */
[----:B------:R-:W-:-:S02]  /*5fa0*/  FSETP.GEU.AND P5, PT, R130, -126, PT ;  /* 0xc2fc00008200780b */ /* 0x000fc40003fae000 */
[----:B------:R-:W1:Y:S01]  /*5fb0*/  MUFU.EX2 R134, R134 ;  /* 0x0000008600867308 */ /* 0x000e620000000800 */
[----:B--2---:R-:W-:Y:S01]  /*5fc0*/  FADD R142, R191, R132 ;  /* 0x00000084bf8e7221 */ /* 0x004fe20000000000 */
[----:B------:R-:W-:Y:S01]  /*5fd0*/  F2FP.BF16.F32.PACK_AB R132, R193, R132 ;  /* 0x00000084c184723e */ /* 0x000fe200000010ff */
[----:B------:R-:W-:Y:S02]  /*5fe0*/  @!P3 FMUL R139, R139, 0.5 ;  /* 0x3f0000008b8bb820 */ /* 0x000fe40000400000 */
[----:B------:R-:W-:Y:S01]  /*5ff0*/  FADD R142, R142, R13 ;  /* 0x0000000d8e8e7221 */ /* 0x000fe20000000000 */
[----:B------:R-:W-:Y:S02]  /*6000*/  FADD R13, R187, R193 ;  /* 0x000000c1bb0d7221 */ /* 0x000fe40000000000 */
[----:B------:R-:W2:Y:S01]  /*6010*/  MUFU.EX2 R131, R131 ;  /* 0x0000008300837308 */ /* 0x000ea20000000800 */
[----:B---3--:R-:W-:Y:S01]  /*6020*/  @!P4 FMUL R143, R143, R143 ;  /* 0x0000008f8f8fc220 */ /* 0x008fe20000400000 */
[----:B------:R-:W-:Y:S01]  /*6030*/  FSETP.GEU.AND P4, PT, R151, -126, PT ;  /* 0xc2fc00009700780b */ /* 0x000fe20003f8e000 */
[----:B------:R-:W-:-:S05]  /*6040*/  @!P5 FMUL R130, R130, 0.5 ;  /* 0x3f0000008282d820 */ /* 0x000fca0000400000 */
        /* <DEDUP_REMOVED lines=8> */
[----:B------:R2:W4:Y:S01]  /*60d0*/  MUFU.EX2 R180, R151 ;  /* 0x0000009700b47308 */ /* 0x0005220000000800 */
[----:B---3--:R-:W-:Y:S01]  /*60e0*/  @!P3 FMUL R139, R139, R139 ;  /* 0x0000008b8b8bb220 */ /* 0x008fe20000400000 */
[----:B------:R-:W-:-:S05]  /*60f0*/  FSETP.GEU.AND P3, PT, R158, -126, PT ;  /* 0xc2fc00009e00780b */ /* 0x000fca0003f6e000 */
[----:B------:R-:W-:Y:S01]  /*6100*/  @!P6 FMUL R155, R155, 0.5 ;  /* 0x3f0000009b9be820 */ /* 0x000fe20000400000 */
[----:B------:R3:W5:Y:S01]  /*6110*/  MUFU.EX2 R176, R147 ;  /* 0x0000009300b07308 */ /* 0x0007620000000800 */
[----:B-1----:R-:W-:Y:S01]  /*6120*/  @!P5 FMUL R130, R130, R130 ;  /* 0x000000828282d220 */ /* 0x002fe20000400000 */
[----:B------:R-:W-:Y:S01]  /*6130*/  FSETP.GEU.AND P5, PT, R163, -126, PT ;  /* 0xc2fc0000a300780b */ /* 0x000fe20003fae000 */
[----:B--2---:R-:W-:Y:S01]  /*6140*/  FFMA R151, R179, UR5, -R148 ;  /* 0x00000005b3977c23 */ /* 0x004fe20008000894 */
[----:B------:R-:W-:Y:S01]  /*6150*/  FADD R148, R140, R153 ;  /* 0x000000998c947221 */ /* 0x000fe20000000000 */
[----:B------:R-:W-:Y:S01]  /*6160*/  FADD R179, R15, R150 ;  /* 0x000000960fb37221 */ /* 0x000fe20000000000 */
[----:B------:R-:W-:Y:S01]  /*6170*/  FADD R15, R195, R160 ;  /* 0x000000a0c30f7221 */ /* 0x000fe20000000000 */
[----:B------:R-:W-:Y:S01]  /*6180*/  @!P3 FMUL R158, R158, 0.5 ;  /* 0x3f0000009e9eb820 */ /* 0x000fe20000400000 */
[----:B------:R-:W1:Y:S01]  /*6190*/  MUFU.EX2 R155, R155 ;  /* 0x0000009b009b7308 */ /* 0x000e620000000800 */
[----:B----4-:R-:W-:Y:S01]  /*61a0*/  @!P4 FMUL R180, R180, R180 ;  /* 0x000000b4b4b4c220 */ /* 0x010fe20000400000 */
[----:B------:R-:W-:Y:S01]  /*61b0*/  FSETP.GEU.AND P4, PT, R162, -126, PT ;  /* 0xc2fc0000a200780b */ /* 0x000fe20003f8e000 */
[----:B---3--:R-:W-:Y:S01]  /*61c0*/  FADD R147, R21, R164 ;  /* 0x000000a415937221 */ /* 0x008fe20000000000 */
[----:B------:R-:W-:Y:S01]  /*61d0*/  FADD R150, R133, R122 ;  /* 0x0000007a85967221 */ /* 0x000fe20000000000 */
[----:B------:R-:W-:Y:S01]  /*61e0*/  FADD R142, R142, R179 ;  /* 0x000000b38e8e7221 */ /* 0x000fe20000000000 */
[----:B------:R-:W-:Y:S01]  /*61f0*/  F2FP.BF16.F32.PACK_AB R140, R140, R141 ;  /* 0x0000008d8c8c723e */ /* 0x000fe200000010ff */
[----:B------:R-:W-:Y:S01]  /*6200*/  @!P5 FMUL R163, R163, 0.5 ;  /* 0x3f000000a3a3d820 */ /* 0x000fe20000400000 */
[----:B------:R-:W2:Y:S01]  /*6210*/  MUFU.EX2 R158, R158 ;  /* 0x0000009e009e7308 */ /* 0x000ea20000000800 */
[----:B-----5:R-:W-:Y:S01]  /*6220*/  @!P2 FMUL R176, R176, R176 ;  /* 0x000000b0b0b0a220 */ /* 0x020fe20000400000 */
        /* <DEDUP_REMOVED lines=19> */
[----:B------:R-:W-:Y:S01]  /*6360*/  FADD R194, R145, R166 ;  /* 0x000000a691c27221 */ /* 0x000fe20000000000 */
[----:B------:R-:W-:Y:S01]  /*6370*/  F2FP.BF16.F32.PACK_AB R145, R168, R145 ;  /* 0x00000091a891723e */ /* 0x000fe200000010ff */
        /* <DEDUP_REMOVED lines=12> */
[C---:B--2---:R-:W-:Y:S01]  /*6440*/  FADD R174, R136.reuse, R165 ;  /* 0x000000a588ae7221 */ /* 0x044fe20000000000 */
[----:B------:R-:W-:Y:S01]  /*6450*/  F2FP.BF16.F32.PACK_AB R136, R136, R137 ;  /* 0x000000898888723e */ /* 0x000fe200000010ff */
[----:B------:R-:W-:Y:S01]  /*6460*/  FADD R197, R134, R127 ;  /* 0x0000007f86c57221 */ /* 0x000fe20000000000 */
[----:B------:R-:W-:Y:S01]  /*6470*/  F2FP.BF16.F32.PACK_AB R137, R176, R131 ;  /* 0x00000083b089723e */ /* 0x000fe200000010ff */
[----:B------:R-:W-:Y:S01]  /*6480*/  @!P6 FMUL R170, R170, 0.5 ;  /* 0x3f000000aaaae820 */ /* 0x000fe20000400000 */
[----:B------:R-:W1:Y:S01]  /*6490*/  MUFU.EX2 R154, R154 ;  /* 0x0000009a009a7308 */ /* 0x000e620000000800 */
[----:B---3--:R-:W-:Y:S01]  /*64a0*/  FADD R171, R13, R148 ;  /* 0x000000940dab7221 */ /* 0x008fe20000000000 */
[----:B----4-:R-:W-:Y:S01]  /*64b0*/  @!P5 FMUL R14, R14, R14 ;  /* 0x0000000e0e0ed220 */ /* 0x010fe20000400000 */
[----:B------:R-:W-:Y:S01]  /*64c0*/  FSETP.GEU.AND P5, PT, R181, -126, PT ;  /* 0xc2fc0000b500780b */ /* 0x000fe20003fae000 */
[----:B------:R-:W-:Y:S01]  /*64d0*/  FADD R148, R188, R20 ;  /* 0x00000014bc947221 */ /* 0x000fe20000000000 */
[----:B------:R-:W-:Y:S01]  /*64e0*/  FADD R178, R147, R174 ;  /* 0x000000ae93b27221 */ /* 0x000fe20000000000 */
[----:B------:R-:W-:Y:S01]  /*64f0*/  FADD R147, R190, R157 ;  /* 0x0000009dbe937221 */ /* 0x000fe20000000000 */
[----:B------:R-:W-:Y:S01]  /*6500*/  @!P3 FMUL R151, R151, 0.5 ;  /* 0x3f0000009797b820 */ /* 0x000fe20000400000 */
[----:B------:R-:W2:Y:S01]  /*6510*/  MUFU.EX2 R170, R170 ;  /* 0x000000aa00aa7308 */ /* 0x000ea20000000800 */
[----:B-----5:R-:W-:Y:S01]  /*6520*/  @!P4 FMUL R162, R162, R162 ;  /* 0x000000a2a2a2c220 */ /* 0x020fe20000400000 */
[----:B------:R-:W-:Y:S01]  /*6530*/  FSETP.GEU.AND P4, PT, R167, -126, PT ;  /* 0xc2fc0000a700780b */ /* 0x000fe20003f8e000 */
[----:B------:R-:W-:Y:S01]  /*6540*/  FADD R175, R15, R148 ;  /* 0x000000940faf7221 */ /* 0x000fe20000000000 */
[----:B------:R-:W-:Y:S01]  /*6550*/  FADD R182, R147, R150 ;  /* 0x0000009693b67221 */ /* 0x000fe20000000000 */
[----:B------:R-:W-:Y:S01]  /*6560*/  FADD R147, R192, R161 ;  /* 0x000000a1c0937221 */ /* 0x000fe20000000000 */
[----:B------:R-:W-:Y:S01]  /*6570*/  FADD R150, R125, R156 ;  /* 0x0000009c7d967221 */ /* 0x000fe20000000000 */
[----:B------:R-:W-:Y:S01]  /*6580*/  FADD R148, R121, R152 ;  /* 0x0000009879947221 */ /* 0x000fe20000000000 */
[----:B------:R3:W4:Y:S01]  /*6590*/  MUFU.EX2 R13, R151 ;  /* 0x00000097000d7308 */ /* 0x0007220000000800 */
[----:B------:R-:W-:Y:S01]  /*65a0*/  @!P5 FMUL R181, R181, 0.5 ;  /* 0x3f000000b5b5d820 */ /* 0x000fe20000400000 */
[----:B-1----:R-:W-:Y:S01]  /*65b0*/  @!P2 FMUL R154, R154, R154 ;  /* 0x0000009a9a9aa220 */ /* 0x002fe20000400000 */
[----:B------:R-:W-:Y:S01]  /*65c0*/  FSETP.GEU.AND P2, PT, R196, -126, PT ;  /* 0xc2fc0000c400780b */ /* 0x000fe20003f4e000 */
[----:B------:R-:W-:Y:S01]  /*65d0*/  FADD R147, R147, R150 ;  /* 0x0000009693937221 */ /* 0x000fe20000000000 */
[----:B------:R-:W-:Y:S01]  /*65e0*/  FADD R150, R149, R130 ;  /* 0x0000008295967221 */ /* 0x000fe20000000000 */
[----:B------:R-:W-:Y:S01]  /*65f0*/  FADD R198, R173, R162 ;  /* 0x000000a2adc67221 */ /* 0x000fe20000000000 */
[----:B------:R-:W-:Y:S01]  /*6600*/  @!P4 FMUL R167, R167, 0.5 ;  /* 0x3f000000a7a7c820 */ /* 0x000fe20000400000 */
[----:B------:R1:W5:Y:S01]  /*6610*/  MUFU.EX2 R174, R181 ;  /* 0x000000b500ae7308 */ /* 0x0003620000000800 */
[----:B--2---:R-:W-:Y:S01]  /*6620*/  @!P6 FMUL R170, R170, R170 ;  /* 0x000000aaaaaae220 */ /* 0x004fe20000400000 */
[----:B------:R-:W-:Y:S01]  /*6630*/  FSETP.GEU.AND P6, PT, R183, -126, PT ;  /* 0xc2fc0000b700780b */ /* 0x000fe20003fce000 */
[----:B---3--:R-:W-:Y:S01]  /*6640*/  FADD R151, R129, R123 ;  /* 0x0000007b81977221 */ /* 0x008fe20000000000 */
[----:B------:R-:W-:Y:S01]  /*6650*/  FADD R197, R150, R197 ;  /* 0x000000c596c57221 */ /* 0x000fe20000000000 */
[----:B------:R-:W-:Y:S01]  /*6660*/  FADD R199, R131, R170 ;  /* 0x000000aa83c77221 */ /* 0x000fe20000000000 */
[----:B------:R-:W-:Y:S01]  /*6670*/  FADD R150, R144, R135 ;  /* 0x0000008790967221 */ /* 0x000fe20000000000 */
[----:B------:R-:W-:Y:S01]  /*6680*/  FADD R148, R148, R151 ;  /* 0x0000009794947221 */ /* 0x000fe20000000000 */
[----:B------:R-:W2:Y:S01]  /*6690*/  MUFU.EX2 R15, R167 ;  /* 0x000000a7000f7308 */ /* 0x000ea20000000800 */
[----:B----4-:R-:W-:Y:S01]  /*66a0*/  @!P3 FMUL R13, R13, R13 ;  /* 0x0000000d0d0db220 */ /* 0x010fe20000400000 */
[----:B------:R-:W-:Y:S01]  /*66b0*/  FSETP.GEU.AND P3, PT, R146, -126, PT ;  /* 0xc2fc00009200780b */ /* 0x000fe20003f6e000 */
[----:B------:R-:W-:Y:S01]  /*66c0*/  FADD R151, R126, R155 ;  /* 0x0000009b7e977221 */ /* 0x000fe20000000000 */
[----:B------:R-:W-:Y:S01]  /*66d0*/  FADD R202, R194, R199 ;  /* 0x000000c7c2ca7221 */ /* 0x000fe20000000000 */
[----:B------:R-:W-:Y:S01]  /*66e0*/  @!P2 FMUL R196, R196, 0.5 ;  /* 0x3f000000c4c4a820 */ /* 0x000fe20000400000 */
[----:B------:R-:W-:Y:S01]  /*66f0*/  FADD R194, R176, R13 ;  /* 0x0000000db0c27221 */ /* 0x000fe20000000000 */
[----:B------:R-:W-:Y:S01]  /*6700*/  @!P6 FMUL R183, R183, 0.5 ;  /* 0x3f000000b7b7e820 */ /* 0x000fe20000400000 */
[----:B------:R-:W-:Y:S01]  /*6710*/  FADD R199, R151, R198 ;  /* 0x000000c697c77221 */ /* 0x000fe20000000000 */
[----:B------:R-:W-:Y:S01]  /*6720*/  FADD R151, R168, R163 ;  /* 0x000000a3a8977221 */ /* 0x000fe20000000000 */
[----:B-1----:R-:W-:Y:S01]  /*6730*/  FADD R181, R143, R14 ;  /* 0x0000000e8fb57221 */ /* 0x002fe20000000000 */
[----:B------:R1:W3:Y:S01]  /*6740*/  MUFU.EX2 R167, R183 ;  /* 0x000000b700a77308 */ /* 0x0002e20000000800 */
[----:B-----5:R-:W-:Y:S01]  /*6750*/  @!P5 FMUL R174, R174, R174 ;  /* 0x000000aeaeaed220 */ /* 0x020fe20000400000 */
[----:B------:R-:W-:Y:S01]  /*6760*/  FADD R204, R151, R194 ;  /* 0x000000c297cc7221 */ /* 0x000fe20000000000 */
[----:B------:R-:W-:Y:S01]  /*6770*/  FADD R200, R150, R181 ;  /* 0x000000b596c87221 */ /* 0x000fe20000000000 */
[----:B------:R-:W-:Y:S01]  /*6780*/  @!P3 FMUL R146, R146, 0.5 ;  /* 0x3f0000009292b820 */ /* 0x000fe20000400000 */
[----:B------:R-:W-:Y:S01]  /*6790*/  FADD R151, R138, R159 ;  /* 0x0000009f8a977221 */ /* 0x000fe20000000000 */
[----:B--2---:R-:W-:Y:S01]  /*67a0*/  @!P4 FMUL R15, R15, R15 ;  /* 0x0000000f0f0fc220 */ /* 0x004fe20000400000 */
[----:B------:R-:W-:Y:S01]  /*67b0*/  FADD R194, R139, R174 ;  /* 0x000000ae8bc27221 */ /* 0x000fe20000000000 */
[----:B------:R-:W2:Y:S01]  /*67c0*/  MUFU.EX2 R196, R196 ;  /* 0x000000c400c47308 */ /* 0x000ea20000000800 */
[----:B------:R-:W-:Y:S01]  /*67d0*/  FADD R150, R177, R158 ;  /* 0x0000009eb1967221 */ /* 0x000fe20000000000 */
[----:B-1----:R-:W-:Y:S01]  /*67e0*/  FADD R183, R172, R15 ;  /* 0x0000000facb77221 */ /* 0x002fe20000000000 */
[----:B------:R-:W-:Y:S01]  /*67f0*/  FADD R181, R169, R154 ;  /* 0x0000009aa9b57221 */ /* 0x000fe20000000000 */
[----:B------:R-:W-:Y:S01]  /*6800*/  FADD R171, R171, R178 ;  /* 0x000000b2abab7221 */ /* 0x000fe20000000000 */
[----:B------:R-:W-:Y:S01]  /*6810*/  FADD R175, R175, R182 ;  /* 0x000000b6afaf7221 */ /* 0x000fe20000000000 */
[----:B------:R-:W-:Y:S01]  /*6820*/  FADD R148, R147, R148 ;  /* 0x0000009493947221 */ /* 0x000fe20000000000 */
[----:B------:R-:W-:Y:S01]  /*6830*/  FADD R151, R151, R194 ;  /* 0x000000c297977221 */ /* 0x000fe20000000000 */
[----:B------:R-:W1:Y:S01]  /*6840*/  MUFU.EX2 R146, R146 ;  /* 0x0000009200927308 */ /* 0x000e620000000800 */
[----:B---3--:R-:W-:Y:S01]  /*6850*/  @!P6 FMUL R167, R167, R167 ;  /* 0x000000a7a7a7e220 */ /* 0x008fe20000400000 */
[----:B------:R-:W-:Y:S01]  /*6860*/  FADD R150, R150, R183 ;  /* 0x000000b796967221 */ /* 0x000fe20000000000 */
        /* <DEDUP_REMOVED lines=8> */
[----:B--2---:R-:W-:Y:S01]  /*68f0*/  @!P2 FMUL R196, R196, R196 ;  /* 0x000000c4c4c4a220 */ /* 0x004fe20000400000 */
[----:B------:R-:W-:Y:S01]  /*6900*/  FADD R197, R197, R200 ;  /* 0x000000c8c5c57221 */ /* 0x000fe20000000000 */
[----:B------:R-:W-:Y:S01]  /*6910*/  FADD R150, R150, R181 ;  /* 0x000000b596967221 */ /* 0x000fe20000000000 */
[----:B------:R-:W-:Y:S01]  /*6920*/  F2FP.BF16.F32.PACK_AB R147, R169, R138 ;  /* 0x0000008aa993723e */ /* 0x000fe200000010ff */
[----:B------:R-:W-:Y:S01]  /*6930*/  FMUL R26, R26, R196 ;  /* 0x000000c41a1a7220 */ /* 0x000fe20000400000 */
[----:B------:R-:W-:Y:S01]  /*6940*/  F2FP.BF16.F32.PACK_AB R142, R125, R188 ;  /* 0x000000bc7d8e723e */ /* 0x000fe200000010ff */
[----:B-1----:R-:W-:Y:S01]  /*6950*/  @!P3 FMUL R146, R146, R146 ;  /* 0x000000929292b220 */ /* 0x002fe20000400000 */
[----:B------:R-:W-:Y:S01]  /*6960*/  FADD R150, R199, R150 ;  /* 0x00000096c7967221 */ /* 0x000fe20000000000 */
[----:B------:R-:W-:Y:S01]  /*6970*/  F2FP.BF16.F32.PACK_AB R138, R129, R133 ;  /* 0x00000085818a723e */ /* 0x000fe200000010ff */
[----:B------:R-:W-:Y:S01]  /*6980*/  FMUL R27, R27, R196 ;  /* 0x000000c41b1b7220 */ /* 0x000fe20000400000 */
[----:B------:R-:W-:Y:S01]  /*6990*/  FFMA R5, R146, R5, R171 ;  /* 0x0000000592057223 */ /* 0x000fe200000000ab */
[----:B------:R-:W-:Y:S01]  /*69a0*/  SHF.L.U32 R171, R22, 0x1f, RZ ;  /* 0x0000001f16ab7819 */ /* 0x000fe200000006ff */
[----:B------:R-:W-:Y:S01]  /*69b0*/  FADD R197, R197, R150 ;  /* 0x00000096c5c57221 */ /* 0x000fe20000000000 */
[-C--:B------:R-:W-:Y:S01]  /*69c0*/  FMUL R24, R24, R146.reuse ;  /* 0x0000009218187220 */ /* 0x080fe20000400000 */
[-C--:B------:R-:W-:Y:S01]  /*69d0*/  FMUL R25, R25, R146.reuse ;  /* 0x0000009219197220 */ /* 0x080fe20000400000 */
[----:B------:R1:W2:Y:S01]  /*69e0*/  SYNCS.PHASECHK.TRANS64.TRYWAIT P2, [UR6+0x4c400], R171 ;  /* 0x04c400abff0075a7 */ /* 0x0002a20008040146 */
[-C--:B------:R-:W-:Y:S01]  /*69f0*/  FMUL R28, R28, R146.reuse ;  /* 0x000000921c1c7220 */ /* 0x080fe20000400000 */
        /* <DEDUP_REMOVED lines=44> */
[----:B------:R-:W-:Y:S01]  /*6cc0*/  FMUL R117, R117, R146 ;  /* 0x0000009275757220 */ /* 0x000fe20000400000 */
[----:B------:R-:W-:Y:S01]  /*6cd0*/  F2FP.BF16.F32.PACK_AB R149, R126, R149 ;  /* 0x000000957e95723e */ /* 0x000fe200000010ff */
[----:B------:R-:W-:Y:S01]  /*6ce0*/  FFMA R3, R196, R3, R197 ;  /* 0x00000003c4037223 */ /* 0x000fe200000000c5 */
[----:B------:R-:W-:Y:S01]  /*6cf0*/  F2FP.BF16.F32.PACK_AB R151, R177, R144 ;  /* 0x00000090b197723e */ /* 0x000fe200000010ff */
[----:B------:R-:W-:Y:S01]  /*6d00*/  FMUL R30, R30, R196 ;  /* 0x000000c41e1e7220 */ /* 0x000fe20000400000 */
[----:B------:R-:W-:Y:S01]  /*6d10*/  F2FP.BF16.F32.PACK_AB R146, R121, R190 ;  /* 0x000000be7992723e */ /* 0x000fe200000010ff */
[----:B------:R-:W-:Y:S01]  /*6d20*/  FMUL R31, R31, R196 ;  /* 0x000000c41f1f7220 */ /* 0x000fe20000400000 */
[----:B------:R-:W-:Y:S01]  /*6d30*/  F2FP.BF16.F32.PACK_AB R133, R155, R130 ;  /* 0x000000829b85723e */ /* 0x000fe200000010ff */
[-C--:B------:R-:W-:Y:S01]  /*6d40*/  FMUL R34, R34, R196.reuse ;  /* 0x000000c422227220 */ /* 0x080fe20000400000 */
[----:B------:R-:W-:Y:S01]  /*6d50*/  F2FP.BF16.F32.PACK_AB R125, R162, R127 ;  /* 0x0000007fa27d723e */ /* 0x000fe200000010ff */
[-C--:B------:R-:W-:Y:S01]  /*6d60*/  FMUL R35, R35, R196.reuse ;  /* 0x000000c423237220 */ /* 0x080fe20000400000 */
[----:B------:R-:W-:Y:S01]  /*6d70*/  F2FP.BF16.F32.PACK_AB R148, R187, R191 ;  /* 0x000000bfbb94723e */ /* 0x000fe200000010ff */
[-C--:B------:R-:W-:Y:S01]  /*6d80*/  FMUL R38, R38, R196.reuse ;  /* 0x000000c426267220 */ /* 0x080fe20000400000 */
[----:B------:R-:W-:Y:S01]  /*6d90*/  F2FP.BF16.F32.PACK_AB R150, R192, R195 ;  /* 0x000000c3c096723e */ /* 0x000fe200000010ff */
        /* <DEDUP_REMOVED lines=41> */
[----:B------:R-:W-:-:S02]  /*7030*/  F2FP.BF16.F32.PACK_AB R144, R21, R189 ;  /* 0x000000bd1590723e */ /* 0x000fc400000010ff */
[----:B------:R-:W-:Y:S02]  /*7040*/  F2FP.BF16.F32.PACK_AB R143, R172, R143 ;  /* 0x0000008fac8f723e */ /* 0x000fe400000010ff */
[----:B------:R-:W-:Y:S02]  /*7050*/  F2FP.BF16.F32.PACK_AB R139, R180, R139 ;  /* 0x0000008bb48b723e */ /* 0x000fe400000010ff */
[----:B------:R-:W-:Y:S02]  /*7060*/  F2FP.BF16.F32.PACK_AB R134, R161, R160 ;  /* 0x000000a0a186723e */ /* 0x000fe400000010ff */
[----:B------:R-:W-:Y:S02]  /*7070*/  F2FP.BF16.F32.PACK_AB R135, R158, R135 ;  /* 0x000000879e87723e */ /* 0x000fe400000010ff */
[----:B------:R-:W-:Y:S02]  /*7080*/  F2FP.BF16.F32.PACK_AB R129, R163, R166 ;  /* 0x000000a6a381723e */ /* 0x000fe400000010ff */
[----:B------:R-:W-:-:S02]  /*7090*/  F2FP.BF16.F32.PACK_AB R130, R152, R157 ;  /* 0x0000009d9882723e */ /* 0x000fc400000010ff */
[----:B------:R-:W-:Y:S02]  /*70a0*/  F2FP.BF16.F32.PACK_AB R131, R154, R159 ;  /* 0x0000009f9a83723e */ /* 0x000fe400000010ff */
[----:B------:R-:W-:Y:S02]  /*70b0*/  F2FP.BF16.F32.PACK_AB R126, R156, R20 ;  /* 0x000000149c7e723e */ /* 0x000fe400000010ff */
[----:B------:R-:W-:Y:S02]  /*70c0*/  F2FP.BF16.F32.PACK_AB R127, R15, R14 ;  /* 0x0000000e0f7f723e */ /* 0x000fe400000010ff */
[----:B------:R-:W-:Y:S01]  /*70d0*/  F2FP.BF16.F32.PACK_AB R121, R13, R170 ;  /* 0x000000aa0d79723e */ /* 0x000fe200000010ff */
[----:B-12---:R-:W-:Y:S06]  /*70e0*/  @!P0 BRA `(.L_x_29) ;  /* 0x0000000000048947 */ /* 0x006fec0003800000 */
[----:B------:R-:W-:Y:S01]  /*70f0*/  BPT.TRAP 0x1 ;  /* 0x000000040000795c */ /* 0x000fe20000300000 */
.L_x_29:
[----:B------:R-:W-:Y:S05]  /*7100*/  @P2 BRA `(.L_x_30) ;  /* 0x0000000000082947 */ /* 0x000fea0003800000 */
[----:B------:R-:W1:Y:S02]  /*7110*/  SYNCS.PHASECHK.TRANS64.TRYWAIT P2, [UR6+0x4c400], R171 ;  /* 0x04c400abff0075a7 */ /* 0x000e640008040146 */
[----:B-1----:R-:W-:Y:S05]  /*7120*/  @!P2 BRA `(.L_x_31) ;  /* 0x0000008000c8a947 */ /* 0x002fea0003800000 */
.L_x_30:
[----:B------:R-:W-:Y:S01]  /*7130*/  UIMAD UR11, UR10, 0xc00, UR38 ;  /* 0x00000c000a0b78a4 */ /* 0x000fe2000f8e0226 */
[----:B------:R-:W-:Y:S01]  /*7140*/  WARPGROUP.ARRIVE ;  /* 0x00000000000079c5 */ /* 0x000fe20000000000 */
[----:B------:R-:W-:Y:S01]  /*7150*/  UMOV UR7, 0x40000040 ;  /* 0x4000004000077882 */ /* 0x000fe20000000000 */
[----:B------:R-:W-:-:S04]  /*7160*/  F2FP.BF16.F32.PACK_AB R123, R167, R174 ;  /* 0x000000aea77b723e */ /* 0x000fc800000010ff */
[----:B------:R-:W-:Y:S02]  /*7170*/  UMOV UR6, UR11 ;  /* 0x0000000b00067c82 */ /* 0x000fe40008000000 */
        /* <DEDUP_REMOVED lines=39> */
.L_x_32:
[----:B------:R-:W-:-:S04]  /*73f0*/  ULEA UR6, UR4, UR37, 0x3 ;  /* 0x0000002504067291 */ /* 0x000fc8000f8e183f */
[----:B------:R-:W-:-:S04]  /*7400*/  UIADD3 UR6, UR6, 0x4c428, URZ ;  /* 0x0004c42806067890 */ /* 0x000fc8000fffe03f */
[----:B------:R-:W-:-:S09]  /*7410*/  UPRMT UR6, URZ, 0x654, UR6 ;  /* 0x000006543f067896 */ /* 0x000fd20008000006 */
[----:B------:R-:W-:Y:S01]  /*7420*/  SYNCS.ARRIVE.TRANS64.RED.A1T0 RZ, [UR6], RZ ;  /* 0x000000ffffff79a7 */ /* 0x000fe20008100406 */
[----:B------:R-:W-:Y:S05]  /*7430*/  @P1 BRA `(.L_x_33) ;  /* 0x0000000000041947 */ /* 0x000fea0003800000 */
[----:B------:R-:W-:Y:S01]  /*7440*/  BPT.TRAP 0x1 ;  /* 0x000000040000795c */ /* 0x000fe20000300000 */
.L_x_33:
[----:B------:R-:W-:-:S04]  /*7450*/  UIADD3 UR4, UR4, 0x1, URZ ;  /* 0x0000000104047890 */ /* 0x000fc8000fffe03f */
[----:B------:R-:W-:-:S04]  /*7460*/  UISETP.NE.AND UP0, UPT, UR4, 0x5, UPT ;  /* 0x000000050400788c */ /* 0x000fc8000bf05270 */
[----:B------:R-:W-:Y:S01]  /*7470*/  USEL UR6, UR4, URZ, UP0 ;  /* 0x0000003f04067287 */ /* 0x000fe20008000000 */
[----:B------:R-:W-:Y:S11]  /*7480*/  @!P0 BRA `(.L_x_34) ;  /* 0x0000000000048947 */ /* 0x000ff60003800000 */
[----:B------:R-:W-:Y:S01]  /*7490*/  BPT.TRAP 0x1 ;  /* 0x000000040000795c */ /* 0x000fe20000300000 */
.L_x_34:
[----:B------:R-:W-:-:S04]  /*74a0*/  ULEA UR4, UR6, UR37, 0x3 ;  /* 0x0000002506047291 */ /* 0x000fc8000f8e183f */
[----:B------:R-:W-:-:S04]  /*74b0*/  UIADD3 UR4, UR4, 0x4c428, URZ ;  /* 0x0004c42804047890 */ /* 0x000fc8000fffe03f */
[----:B------:R-:W-:-:S09]  /*74c0*/  UPRMT UR4, URZ, 0x654, UR4 ;  /* 0x000006543f047896 */ /* 0x000fd20008000004 */
[----:B------:R-:W-:Y:S01]  /*74d0*/  SYNCS.ARRIVE.TRANS64.RED.A1T0 RZ, [UR4], RZ ;  /* 0x000000ffffff79a7 */ /* 0x000fe20008100404 */
[----:B------:R-:W-:Y:S05]  /*74e0*/  @P1 BRA `(.L_x_35) ;  /* 0x0000000000041947 */ /* 0x000fea0003800000 */
[----:B------:R-:W-:Y:S01]  /*74f0*/  BPT.TRAP 0x1 ;  /* 0x000000040000795c */ /* 0x000fe20000300000 */
.L_x_35:
[----:B------:R-:W-:Y:S01]  /*7500*/  UIADD3 UR10, UR10, 0x1, URZ ;  /* 0x000000010a0a7890 */ /* 0x000fe2000fffe03f */
[C---:B------:R-:W-:Y:S01]  /*7510*/  ISETP.GT.AND P2, PT, R11.reuse, 0x2, PT ;  /* 0x000000020b00780c */ /* 0x040fe20003f44270 */
[----:B------:R-:W-:Y:S01]  /*7520*/  UIADD3 UR4, UR6, 0x1, URZ ;  /* 0x0000000106047890 */ /* 0x000fe2000fffe03f */
[----:B------:R-:W-:Y:S01]  /*7530*/  IADD3 R11, R11, -0x1, RZ ;  /* 0xffffffff0b0b7810 */ /* 0x000fe20007ffe0ff */
[----:B------:R-:W-:Y:S01]  /*7540*/  UISETP.NE.AND UP1, UPT, UR10, 0x5, UPT ;  /* 0x000000050a00788c */ /* 0x000fe2000bf25270 */
[----:B------:R-:W-:Y:S01]  /*7550*/  IADD3 R4, R4, 0x80, RZ ;  /* 0x0000008004047810 */ /* 0x000fe20007ffe0ff */
[----:B------:R-:W-:Y:S01]  /*7560*/  UISETP.NE.AND UP0, UPT, UR4, 0x5, UPT ;  /* 0x000000050400788c */ /* 0x000fe2000bf05270 */
[----:B------:R-:W-:Y:S01]  /*7570*/  MOV R13, R10 ;  /* 0x0000000a000d7202 */ /* 0x000fe20000000f00 */
[----:B------:R-:W-:Y:S01]  /*7580*/  USEL UR6, URZ, 0x1, UP1 ;  /* 0x000000013f067887 */ /* 0x000fe20008800000 */
[----:B------:R-:W-:Y:S01]  /*7590*/  MOV R15, R12 ;  /* 0x0000000c000f7202 */ /* 0x000fe20000000f00 */
[----:B------:R-:W-:-:S02]  /*75a0*/  USEL UR4, UR4, URZ, UP0 ;  /* 0x0000003f04047287 */ /* 0x000fc40008000000 */
[----:B------:R-:W-:Y:S02]  /*75b0*/  USEL UR36, UR10, URZ, UP1 ;  /* 0x0000003f0a247287 */ /* 0x000fe40008800000 */
[----:B------:R-:W-:Y:S01]  /*75c0*/  LOP3.LUT R22, R22, UR6, RZ, 0x3c, !PT ;  /* 0x0000000616167c12 */ /* 0x000fe2000f8e3cff */
[----:B------:R-:W-:Y:S09]  /*75d0*/  @P2 BRA `(.L_x_36) ;  /* 0xffffffd000102947 */ /* 0x000ff2000383ffff */
.L_x_25:
[----:B------:R-:W-:-:S13]  /*75e0*/  ISETP.GE.AND P2, PT, R11, 0x1, PT ;  /* 0x000000010b00780c */ /* 0x000fda0003f46270 */
[----:B------:R-:W-:Y:S05]  /*75f0*/  @!P2 BRA `(.L_x_37) ;  /* 0x00000038002ca947 */ /* 0x000fea0003800000 */
[----:B-1----:R-:W-:Y:S01]  /*7600*/  MOV R14, R10 ;  /* 0x0000000a000e7202 */ /* 0x002fe20000000f00 */
[----:B------:R-:W-:Y:S01]  /*7610*/  ULDC UR7, c[0x0][0x28c] ;  /* 0x0000a30000077ab9 */ /* 0x000fe20000000800 */
[----:B------:R-:W-:Y:S01]  /*7620*/  MOV R13, R12 ;  /* 0x0000000c000d7202 */ /* 0x000fe20000000f00 */
[----:B------:R-:W-:-:S06]  /*7630*/  ULDC UR5, c[0x0][0x604] ;  /* 0x0001810000057ab9 */ /* 0x000fcc0000000800 */
.L_x_48:
[----:B------:R-:W-:Y:S05]  /*7640*/  @!P0 BRA `(.L_x_38) ;  /* 0x0000000000048947 */ /* 0x000fea0003800000 */
[----:B------:R-:W-:Y:S01]  /*7650*/  BPT.TRAP 0x1 ;  /* 0x000000040000795c */ /* 0x000fe20000300000 */
.L_x_38:
[----:B------:R-:W-:Y:S01]  /*7660*/  ULEA UR6, UR36, UR37, 0x3 ;  /* 0x0000002524067291 */ /* 0x000fe2000f8e183f */
[----:B------:R-:W-:-:S08]  /*7670*/  SHF.L.U32 R10, R22, 0x1f, RZ ;  /* 0x0000001f160a7819 */ /* 0x000fd000000006ff */
[----:B------:R-:W1:Y:S02]  /*7680*/  SYNCS.PHASECHK.TRANS64.TRYWAIT P2, [UR6+0x4c400], R10 ;  /* 0x04c4000aff0075a7 */ /* 0x000e640008040146 */
[----:B-1----:R-:W-:Y:S05]  /*7690*/  @!P2 BRA `(.L_x_39) ;  /* 0x0000007c0084a947 */ /* 0x002fea0003800000 */
.L_x_134:
        /* <DEDUP_REMOVED lines=36> */
[----:B------:R-:W-:-:S04]  /*78e0*/  UIADD3 UR6, UR36, 0x1, URZ ;  /* 0x0000000124067890 */ /* 0x000fc8000fffe03f */
[----:B------:R-:W-:-:S04]  /*78f0*/  UISETP.NE.AND UP0, UPT, UR6, 0x5, UPT ;  /* 0x000000050600788c */ /* 0x000fc8000bf05270 */
[----:B------:R-:W-:Y:S01]  /*7900*/  USEL UR6, UR6, URZ, UP0 ;  /* 0x0000003f06067287 */ /* 0x000fe20008000000 */
[----:B------:R-:W-:Y:S02]  /*7910*/  WARPGROUP.DEPBAR.LE gsb0, 0x0 ;  /* 0x00008000000079c5 */ /* 0x000fe40000010000 */
[----:B------:R-:W-:-:S06]  /*7920*/  WARPGROUP.ARRIVE ;  /* 0x00000000000079c5 */ /* 0x000fcc0000000000 */
[----:B------:R-:W-:Y:S01]  /*7930*/  HGMMA.64x128x16.F32.BF16 R120, gdesc[UR8], R120, gsb0 ;  /* 0x01e00000087879f0 */ /* 0x000fe20008001878 */
[----:B------:R-:W-:-:S06]  /*7940*/  USEL UR10, URZ, 0x1, UP0 ;  /* 0x000000013f0a7887 */ /* 0x000fcc0008000000 */
        /* <DEDUP_REMOVED lines=31> */
.L_x_40:
[C---:B------:R-:W-:Y:S01]  /*7b40*/  IADD3 R12, R4.reuse, 0x8, RZ ;  /* 0x00000008040c7810 */ /* 0x040fe20007ffe0ff */
[C---:B-1----:R-:W-:Y:S01]  /*7b50*/  VIADD R10, R4.reuse, 0x1 ;  /* 0x00000001040a7836 */ /* 0x042fe20000000000 */
[----:B------:R-:W-:Y:S01]  /*7b60*/  IADD3 R15, R4, 0x9, RZ ;  /* 0x00000009040f7810 */ /* 0x000fe20007ffe0ff */
[----:B------:R-:W-:Y:S01]  /*7b70*/  ULEA UR10, UR6, UR37, 0x3 ;  /* 0x00000025060a7291 */ /* 0x000fe2000f8e183f */
[----:B------:R-:W-:Y:S02]  /*7b80*/  ISETP.GE.AND P2, PT, R12, UR7, PT ;  /* 0x000000070c007c0c */ /* 0x000fe4000bf46270 */
[C---:B------:R-:W-:Y:S02]  /*7b90*/  ISETP.GE.AND P4, PT, R4.reuse, UR7, PT ;  /* 0x0000000704007c0c */ /* 0x040fe4000bf86270 */
[----:B------:R-:W-:Y:S02]  /*7ba0*/  IADD3 R12, R4, 0x11, RZ ;  /* 0x00000011040c7810 */ /* 0x000fe40007ffe0ff */
[----:B------:R-:W-:-:S02]  /*7bb0*/  ISETP.GE.AND P3, PT, R10, UR7, PT ;  /* 0x000000070a007c0c */ /* 0x000fc4000bf66270 */
[----:B------:R-:W-:Y:S02]  /*7bc0*/  IADD3 R10, R4, 0x10, RZ ;  /* 0x00000010040a7810 */ /* 0x000fe40007ffe0ff */
[----:B------:R-:W-:Y:S02]  /*7bd0*/  ISETP.GE.AND P5, PT, R15, UR7, PT ;  /* 0x000000070f007c0c */ /* 0x000fe4000bfa6270 */
[----:B------:R-:W-:Y:S02]  /*7be0*/  FSEL R15, R120, -INF , !P4 ;  /* 0xff800000780f7808 */ /* 0x000fe40006000000 */
[----:B------:R-:W-:Y:S02]  /*7bf0*/  FSEL R122, R122, -INF , !P4 ;  /* 0xff8000007a7a7808 */ /* 0x000fe40006000000 */
[----:B------:R-:W-:Y:S02]  /*7c00*/  ISETP.GE.AND P4, PT, R12, UR7, PT ;  /* 0x000000070c007c0c */ /* 0x000fe4000bf86270 */
[----:B------:R-:W-:-:S02]  /*7c10*/  IADD3 R12, R4, 0x19, RZ ;  /* 0x00000019040c7810 */ /* 0x000fc40007ffe0ff */
[----:B------:R-:W-:Y:S02]  /*7c20*/  ISETP.GE.AND P6, PT, R10, UR7, PT ;  /* 0x000000070a007c0c */ /* 0x000fe4000bfc6270 */
[----:B------:R-:W-:Y:S02]  /*7c30*/  IADD3 R10, R4, 0x18, RZ ;  /* 0x00000018040a7810 */ /* 0x000fe40007ffe0ff */
[----:B------:R-:W-:Y:S02]  /*7c40*/  FSEL R124, R124, -INF , !P2 ;  /* 0xff8000007c7c7808 */ /* 0x000fe40005000000 */
[----:B------:R-:W-:Y:S02]  /*7c50*/  FSEL R126, R126, -INF , !P2 ;  /* 0xff8000007e7e7808 */ /* 0x000fe40005000000 */
[----:B------:R-:W-:Y:S02]  /*7c60*/  ISETP.GE.AND P2, PT, R12, UR7, PT ;  /* 0x000000070c007c0c */ /* 0x000fe4000bf46270 */
[----:B------:R-:W-:-:S02]  /*7c70*/  FSEL R121, R121, -INF , !P3 ;  /* 0xff80000079797808 */ /* 0x000fc40005800000 */
[----:B------:R-:W-:Y:S02]  /*7c80*/  FSEL R123, R123, -INF , !P3 ;  /* 0xff8000007b7b7808 */ /* 0x000fe40005800000 */
[----:B------:R-:W-:Y:S02]  /*7c90*/  IADD3 R12, R4, 0x21, RZ ;  /* 0x00000021040c7810 */ /* 0x000fe40007ffe0ff */
[----:B------:R-:W-:Y:S02]  /*7ca0*/  ISETP.GE.AND P3, PT, R10, UR7, PT ;  /* 0x000000070a007c0c */ /* 0x000fe4000bf66270 */
[----:B------:R-:W-:Y:S02]  /*7cb0*/  IADD3 R10, R4, 0x20, RZ ;  /* 0x00000020040a7810 */ /* 0x000fe40007ffe0ff */
[----:B------:R-:W-:Y:S02]  /*7cc0*/  FSEL R128, R128, -INF , !P6 ;  /* 0xff80000080807808 */ /* 0x000fe40007000000 */
[----:B------:R-:W-:-:S02]  /*7cd0*/  FSEL R130, R130, -INF , !P6 ;  /* 0xff80000082827808 */ /* 0x000fc40007000000 */
[----:B------:R-:W-:Y:S01]  /*7ce0*/  ISETP.GE.AND P6, PT, R12, UR7, PT ;  /* 0x000000070c007c0c */ /* 0x000fe2000bfc6270 */
[----:B------:R-:W-:Y:S01]  /*7cf0*/  VIADD R12, R4, 0x28 ;  /* 0x00000028040c7836 */ /* 0x000fe20000000000 */
[----:B------:R-:W-:Y:S02]  /*7d00*/  FSEL R125, R125, -INF , !P5 ;  /* 0xff8000007d7d7808 */ /* 0x000fe40006800000 */
[----:B------:R-:W-:Y:S02]  /*7d10*/  FSEL R127, R127, -INF , !P5 ;  /* 0xff8000007f7f7808 */ /* 0x000fe40006800000 */
[----:B------:R-:W-:Y:S02]  /*7d20*/  ISETP.GE.AND P5, PT, R10, UR7, PT ;  /* 0x000000070a007c0c */ /* 0x000fe4000bfa6270 */
[----:B------:R-:W-:Y:S02]  /*7d30*/  FMNMX R10, R122, R13, !PT ;  /* 0x0000000d7a0a7209 */ /* 0x000fe40007800000 */
[----:B------:R-:W-:-:S02]  /*7d40*/  FSEL R129, R129, -INF , !P4 ;  /* 0xff80000081817808 */ /* 0x000fc40006000000 */
[----:B------:R-:W-:Y:S02]  /*7d50*/  FSEL R131, R131, -INF , !P4 ;  /* 0xff80000083837808 */ /* 0x000fe40006000000 */
[----:B------:R-:W-:Y:S02]  /*7d60*/  ISETP.GE.AND P4, PT, R12, UR7, PT ;  /* 0x000000070c007c0c */ /* 0x000fe4000bf86270 */
[----:B------:R-:W-:Y:S02]  /*7d70*/  IADD3 R12, R4, 0x29, RZ ;  /* 0x00000029040c7810 */ /* 0x000fe40007ffe0ff */
[----:B------:R-:W-:Y:S02]  /*7d80*/  FMNMX R187, R123, R10, !PT ;  /* 0x0000000a7bbb7209 */ /* 0x000fe40007800000 */
[----:B------:R-:W-:Y:S02]  /*7d90*/  FSEL R132, R132, -INF , !P3 ;  /* 0xff80000084847808 */ /* 0x000fe40005800000 */
[----:B------:R-:W-:-:S02]  /*7da0*/  FSEL R134, R134, -INF , !P3 ;  /* 0xff80000086867808 */ /* 0x000fc40005800000 */
[----:B------:R-:W-:Y:S02]  /*7db0*/  ISETP.GE.AND P3, PT, R12, UR7, PT ;  /* 0x000000070c007c0c */ /* 0x000fe4000bf66270 */
[----:B------:R-:W-:Y:S02]  /*7dc0*/  FMNMX R10, R126, R187, !PT ;  /* 0x000000bb7e0a7209 */ /* 0x000fe40007800000 */
[----:B------:R-:W-:Y:S02]  /*7dd0*/  IADD3 R12, R4, 0x30, RZ ;  /* 0x00000030040c7810 */ /* 0x000fe40007ffe0ff */
[----:B------:R-:W-:Y:S02]  /*7de0*/  FSEL R133, R133, -INF , !P2 ;  /* 0xff80000085857808 */ /* 0x000fe40005000000 */
[----:B------:R-:W-:Y:S02]  /*7df0*/  FSEL R135, R135, -INF , !P2 ;  /* 0xff80000087877808 */ /* 0x000fe40005000000 */
[----:B------:R-:W-:-:S02]  /*7e00*/  FMNMX R187, R127, R10, !PT ;  /* 0x0000000a7fbb7209 */ /* 0x000fc40007800000 */
[----:B------:R-:W-:Y:S02]  /*7e10*/  ISETP.GE.AND P2, PT, R12, UR7, PT ;  /* 0x000000070c007c0c */ /* 0x000fe4000bf46270 */
[----:B------:R-:W-:Y:S02]  /*7e20*/  IADD3 R12, R4, 0x31, RZ ;  /* 0x00000031040c7810 */ /* 0x000fe40007ffe0ff */
[----:B------:R-:W-:Y:S02]  /*7e30*/  FMNMX R10, R130, R187, !PT ;  /* 0x000000bb820a7209 */ /* 0x000fe40007800000 */
[----:B------:R-:W-:Y:S02]  /*7e40*/  FSEL R136, R136, -INF , !P5 ;  /* 0xff80000088887808 */ /* 0x000fe40006800000 */
[----:B------:R-:W-:Y:S02]  /*7e50*/  FSEL R138, R138, -INF , !P5 ;  /* 0xff8000008a8a7808 */ /* 0x000fe40006800000 */
[----:B------:R-:W-:-:S02]  /*7e60*/  ISETP.GE.AND P5, PT, R12, UR7, PT ;  /* 0x000000070c007c0c */ /* 0x000fc4000bfa6270 */
[----:B------:R-:W-:Y:S02]  /*7e70*/  IADD3 R12, R4, 0x38, RZ ;  /* 0x00000038040c7810 */ /* 0x000fe40007ffe0ff */
[----:B------:R-:W-:Y:S02]  /*7e80*/  FMNMX R187, R131, R10, !PT ;  /* 0x0000000a83bb7209 */ /* 0x000fe40007800000 */
[----:B------:R-:W-:Y:S02]  /*7e90*/  FSEL R137, R137, -INF , !P6 ;  /* 0xff80000089897808 */ /* 0x000fe40007000000 */
[----:B------:R-:W-:Y:S02]  /*7ea0*/  FSEL R139, R139, -INF , !P6 ;  /* 0xff8000008b8b7808 */ /* 0x000fe40007000000 */
[----:B------:R-:W-:Y:S02]  /*7eb0*/  ISETP.GE.AND P6, PT, R12, UR7, PT ;  /* 0x000000070c007c0c */ /* 0x000fe4000bfc6270 */
[----:B------:R-:W-:-:S02]  /*7ec0*/  FMNMX R12, R134, R187, !PT ;  /* 0x000000bb860c7209 */ /* 0x000fc40007800000 */
[----:B------:R-:W-:Y:S02]  /*7ed0*/  FSEL R10, R142, -INF , !P4 ;  /* 0xff8000008e0a7808 */ /* 0x000fe40006000000 */
[----:B------:R-:W-:Y:S02]  /*7ee0*/  FMNMX R187, R135, R12, !PT ;  /* 0x0000000c87bb7209 */ /* 0x000fe40007800000 */
[----:B------:R-:W-:Y:S02]  /*7ef0*/  FSEL R143, R143, -INF , !P3 ;  /* 0xff8000008f8f7808 */ /* 0x000fe40005800000 */
[----:B------:R-:W-:Y:S02]  /*7f00*/  FMNMX R12, R138, R187, !PT ;  /* 0x000000bb8a0c7209 */ /* 0x000fe40007800000 */
[----:B------:R-:W-:Y:S02]  /*7f10*/  FSEL R188, R147, -INF , !P5 ;  /* 0xff80000093bc7808 */ /* 0x000fe40006800000 */
[----:B------:R-:W-:-:S02]  /*7f20*/  FMNMX R187, R139, R12, !PT ;  /* 0x0000000c8bbb7209 */ /* 0x000fc40007800000 */
[----:B------:R-:W-:Y:S02]  /*7f30*/  FSEL R120, R146, -INF , !P2 ;  /* 0xff80000092787808 */ /* 0x000fe40005000000 */
[----:B------:R-:W-:Y:S02]  /*7f40*/  FMNMX R12, R10, R187, !PT ;  /* 0x000000bb0a0c7209 */ /* 0x000fe40007800000 */
[C---:B------:R-:W-:Y:S02]  /*7f50*/  IADD3 R20, R4.reuse, 0x39, RZ ;  /* 0x0000003904147810 */ /* 0x040fe40007ffe0ff */
[----:B------:R-:W-:Y:S01]  /*7f60*/  FMNMX R147, R143, R12, !PT ;  /* 0x0000000c8f937209 */ /* 0x000fe20007800000 */
[----:B------:R-:W-:Y:S01]  /*7f70*/  VIADD R12, R4, 0x49 ;  /* 0x00000049040c7836 */ /* 0x000fe20000000000 */
[----:B------:R-:W-:Y:S02]  /*7f80*/  FSEL R140, R140, -INF , !P4 ;  /* 0xff8000008c8c7808 */ /* 0x000fe40006000000 */
[----:B------:R-:W-:-:S02]  /*7f90*/  FMNMX R147, R120, R147, !PT ;  /* 0x0000009378937209 */ /* 0x000fc40007800000 */
[----:B------:R-:W-:Y:S02]  /*7fa0*/  ISETP.GE.AND P4, PT, R20, UR7, PT ;  /* 0x0000000714007c0c */ /* 0x000fe4000bf86270 */
[----:B------:R-:W-:Y:S02]  /*7fb0*/  IADD3 R20, R4, 0x40, RZ ;  /* 0x0000004004147810 */ /* 0x000fe40007ffe0ff */
[----:B------:R-:W-:Y:S02]  /*7fc0*/  FSEL R148, R148, -INF , !P6 ;  /* 0xff80000094947808 */ /* 0x000fe40007000000 */
[----:B------:R-:W-:Y:S02]  /*7fd0*/  FSEL R187, R150, -INF , !P6 ;  /* 0xff80000096bb7808 */ /* 0x000fe40007000000 */
[----:B------:R-:W-:Y:S02]  /*7fe0*/  ISETP.GE.AND P6, PT, R12, UR7, PT ;  /* 0x000000070c007c0c */ /* 0x000fe4000bfc6270 */
[----:B------:R-:W-:-:S02]  /*7ff0*/  FMNMX R12, R188, R147, !PT ;  /* 0x00000093bc0c7209 */ /* 0x000fc40007800000 */
[----:B------:R-:W-:Y:S02]  /*8000*/  FSEL R141, R141, -INF , !P3 ;  /* 0xff8000008d8d7808 */ /* 0x000fe40005800000 */
[----:B------:R-:W-:Y:S02]  /*8010*/  ISETP.GE.AND P3, PT, R20, UR7, PT ;  /* 0x0000000714007c0c */ /* 0x000fe4000bf66270 */
[----:B------:R-:W-:Y:S02]  /*8020*/  IADD3 R20, R4, 0x41, RZ ;  /* 0x0000004104147810 */ /* 0x000fe40007ffe0ff */
[----:B------:R-:W-:Y:S02]  /*8030*/  FSEL R189, R151, -INF , !P4 ;  /* 0xff80000097bd7808 */ /* 0x000fe40006000000 */
[----:B------:R-:W-:Y:S02]  /*8040*/  FMNMX R12, R187, R12, !PT ;  /* 0x0000000cbb0c7209 */ /* 0x000fe40007800000 */
[----:B------:R-:W-:-:S02]  /*8050*/  FSEL R144, R144, -INF , !P2 ;  /* 0xff80000090907808 */ /* 0x000fc40005000000 */
[----:B------:R-:W-:Y:S02]  /*8060*/  ISETP.GE.AND P2, PT, R20, UR7, PT ;  /* 0x0000000714007c0c */ /* 0x000fe4000bf46270 */
[----:B------:R-:W-:Y:S02]  /*8070*/  IADD3 R20, R4, 0x48, RZ ;  /* 0x0000004804147810 */ /* 0x000fe40007ffe0ff */
[----:B------:R-:W-:Y:S02]  /*8080*/  FSEL R154, R154, -INF , !P3 ;  /* 0xff8000009a9a7808 */ /* 0x000fe40005800000 */
[----:B------:R-:W-:Y:S02]  /*8090*/  FMNMX R147, R189, R12, !PT ;  /* 0x0000000cbd937209 */ /* 0x000fe40007800000 */
[----:B------:R-:W-:Y:S02]  /*80a0*/  FSEL R145, R145, -INF , !P5 ;  /* 0xff80000091917808 */ /* 0x000fe40006800000 */
[----:B------:R-:W-:-:S02]  /*80b0*/  ISETP.GE.AND P5, PT, R20, UR7, PT ;  /* 0x0000000714007c0c */ /* 0x000fc4000bfa6270 */
[----:B------:R-:W-:Y:S02]  /*80c0*/  FSEL R155, R155, -INF , !P2 ;  /* 0xff8000009b9b7808 */ /* 0x000fe40005000000 */
[----:B------:R-:W-:Y:S02]  /*80d0*/  FMNMX R12, R154, R147, !PT ;  /* 0x000000939a0c7209 */ /* 0x000fe40007800000 */
[----:B------:R-:W-:Y:S02]  /*80e0*/  IADD3 R20, R4, 0x50, RZ ;  /* 0x0000005004147810 */ /* 0x000fe40007ffe0ff */
[----:B------:R-:W-:Y:S02]  /*80f0*/  FSEL R149, R149, -INF , !P4 ;  /* 0xff80000095957808 */ /* 0x000fe40006000000 */
[----:B------:R-:W-:Y:S02]  /*8100*/  FSEL R158, R158, -INF , !P5 ;  /* 0xff8000009e9e7808 */ /* 0x000fe40006800000 */
[----:B------:R-:W-:-:S02]  /*8110*/  FMNMX R147, R155, R12, !PT ;  /* 0x0000000c9b937209 */ /* 0x000fc40007800000 */
[----:B------:R-:W-:Y:S02]  /*8120*/  ISETP.GE.AND P4, PT, R20, UR7, PT ;  /* 0x0000000714007c0c */ /* 0x000fe4000bf86270 */
[----:B------:R-:W-:Y:S02]  /*8130*/  IADD3 R20, R4, 0x51, RZ ;  /* 0x0000005104147810 */ /* 0x000fe40007ffe0ff */
[----:B------:R-:W-:Y:S02]  /*8140*/  FSEL R190, R159, -INF , !P6 ;  /* 0xff8000009fbe7808 */ /* 0x000fe40007000000 */
[----:B------:R-:W-:Y:S02]  /*8150*/  FMNMX R147, R158, R147, !PT ;  /* 0x000000939e937209 */ /* 0x000fe40007800000 */
[----:B------:R-:W-:Y:S02]  /*8160*/  FSEL R152, R152, -INF , !P3 ;  /* 0xff80000098987808 */ /* 0x000fe40005800000 */
[----:B------:R-:W-:-:S02]  /*8170*/  ISETP.GE.AND P3, PT, R20, UR7, PT ;  /* 0x0000000714007c0c */ /* 0x000fc4000bf66270 */
[----:B------:R-:W-:Y:S02]  /*8180*/  IADD3 R20, R4, 0x58, RZ ;  /* 0x0000005804147810 */ /* 0x000fe40007ffe0ff */
[----:B------:R-:W-:Y:S02]  /*8190*/  FSEL R191, R162, -INF , !P4 ;  /* 0xff800000a2bf7808 */ /* 0x000fe40006000000 */
[----:B------:R-:W-:Y:S02]  /*81a0*/  FMNMX R12, R190, R147, !PT ;  /* 0x00000093be0c7209 */ /* 0x000fe40007800000 */
[----:B------:R-:W-:Y:S02]  /*81b0*/  FSEL R153, R153, -INF , !P2 ;  /* 0xff80000099997808 */ /* 0x000fe40005000000 */
[----:B------:R-:W-:Y:S02]  /*81c0*/  ISETP.GE.AND P2, PT, R20, UR7, PT ;  /* 0x0000000714007c0c */ /* 0x000fe4000bf46270 */
[----:B------:R-:W-:-:S02]  /*81d0*/  IADD3 R20, R4, 0x59, RZ ;  /* 0x0000005904147810 */ /* 0x000fc40007ffe0ff */
[----:B------:R-:W-:Y:S02]  /*81e0*/  FSEL R192, R163, -INF , !P3 ;  /* 0xff800000a3c07808 */ /* 0x000fe40005800000 */
[----:B------:R-:W-:Y:S02]  /*81f0*/  FMNMX R147, R191, R12, !PT ;  /* 0x0000000cbf937209 */ /* 0x000fe40007800000 */
[----:B------:R-:W-:Y:S02]  /*8200*/  P2R R21, PR, RZ, 0x2 ;  /* 0x00000002ff157803 */ /* 0x000fe40000000000 */
[----:B------:R-:W-:Y:S02]  /*8210*/  IADD3 R199, R4, 0x60, RZ ;  /* 0x0000006004c77810 */ /* 0x000fe40007ffe0ff */
[----:B------:R-:W-:Y:S02]  /*8220*/  ISETP.GE.AND P1, PT, R20, UR7, PT ;  /* 0x0000000714007c0c */ /* 0x000fe4000bf26270 */
[----:B------:R-:W-:-:S02]  /*8230*/  IADD3 R142, R4, 0x61, RZ ;  /* 0x00000061048e7810 */ /* 0x000fc40007ffe0ff */
[----:B------:R-:W-:Y:S02]  /*8240*/  FSEL R193, R166, -INF , !P2 ;  /* 0xff800000a6c17808 */ /* 0x000fe40005000000 */
[----:B------:R-:W-:Y:S02]  /*8250*/  FMNMX R12, R192, R147, !PT ;  /* 0x00000093c00c7209 */ /* 0x000fe40007800000 */
[----:B------:R-:W-:Y:S02]  /*8260*/  P2R R194, PR, RZ, 0x1 ;  /* 0x00000001ffc27803 */ /* 0x000fe40000000000 */
[----:B------:R-:W-:Y:S02]  /*8270*/  FSEL R156, R156, -INF , !P5 ;  /* 0xff8000009c9c7808 */ /* 0x000fe40006800000 */
[----:B------:R-:W-:Y:S02]  /*8280*/  ISETP.GE.AND P5, PT, R199, UR7, PT ;  /* 0x00000007c7007c0c */ /* 0x000fe4000bfa6270 */
[----:B------:R-:W-:-:S02]  /*8290*/  ISETP.GE.AND P0, PT, R142, UR7, PT ;  /* 0x000000078e007c0c */ /* 0x000fc4000bf06270 */
[----:B------:R-:W-:Y:S02]  /*82a0*/  FSEL R195, R167, -INF , !P1 ;  /* 0xff800000a7c37808 */ /* 0x000fe40004800000 */
[----:B------:R-:W-:Y:S02]  /*82b0*/  FMNMX R12, R193, R12, !PT ;  /* 0x0000000cc10c7209 */ /* 0x000fe40007800000 */
[----:B------:R-:W-:Y:S02]  /*82c0*/  IADD3 R142, R4, 0x68, RZ ;  /* 0x00000068048e7810 */ /* 0x000fe40007ffe0ff */
[----:B------:R-:W-:Y:S02]  /*82d0*/  FSEL R196, R170, -INF , !P5 ;  /* 0xff800000aac47808 */ /* 0x000fe40006800000 */
[----:B------:R-:W-:Y:S02]  /*82e0*/  FMNMX R147, R195, R12, !PT ;  /* 0x0000000cc3937209 */ /* 0x000fe40007800000 */
[----:B------:R-:W-:-:S02]  /*82f0*/  ISETP.GE.AND P1, PT, R142, UR7, PT ;  /* 0x000000078e007c0c */ /* 0x000fc4000bf26270 */
[----:B------:R-:W-:Y:S02]  /*8300*/  IADD3 R142, R4, 0x69, RZ ;  /* 0x00000069048e7810 */ /* 0x000fe40007ffe0ff */
[----:B------:R-:W-:Y:S02]  /*8310*/  FSEL R198, R171, -INF , !P0 ;  /* 0xff800000abc67808 */ /* 0x000fe40004000000 */
[----:B------:R-:W-:Y:S02]  /*8320*/  FMNMX R147, R196, R147, !PT ;  /* 0x00000093c4937209 */ /* 0x000fe40007800000 */
[----:B------:R-:W-:Y:S02]  /*8330*/  FSEL R164, R164, -INF , !P2 ;  /* 0xff800000a4a47808 */ /* 0x000fe40005000000 */
[----:B------:R-:W-:Y:S01]  /*8340*/  ISETP.GE.AND P2, PT, R142, UR7, PT ;  /* 0x000000078e007c0c */ /* 0x000fe2000bf46270 */
[----:B------:R-:W-:Y:S01]  /*8350*/  VIADD R142, R4, 0x70 ;  /* 0x00000070048e7836 */ /* 0x000fe20000000000 */
[----:B------:R-:W-:-:S02]  /*8360*/  FSEL R171, R174, -INF , !P1 ;  /* 0xff800000aeab7808 */ /* 0x000fc40004800000 */
[----:B------:R-:W-:Y:S02]  /*8370*/  FMNMX R12, R198, R147, !PT ;  /* 0x00000093c60c7209 */ /* 0x000fe40007800000 */
[----:B------:R-:W-:Y:S02]  /*8380*/  FSEL R161, R161, -INF , !P3 ;  /* 0xff800000a1a17808 */ /* 0x000fe40005800000 */
[----:B------:R-:W-:Y:S02]  /*8390*/  IADD3 R159, R4, 0x71, RZ ;  /* 0x00000071049f7810 */ /* 0x000fe40007ffe0ff */
[----:B------:R-:W-:Y:S02]  /*83a0*/  FSEL R197, R175, -INF , !P2 ;  /* 0xff800000afc57808 */ /* 0x000fe40005000000 */
[----:B------:R-:W-:Y:S02]  /*83b0*/  FMNMX R12, R171, R12, !PT ;  /* 0x0000000cab0c7209 */ /* 0x000fe40007800000 */
[----:B------:R-:W-:-:S02]  /*83c0*/  ISETP.GE.AND P3, PT, R142, UR7, PT ;  /* 0x000000078e007c0c */ /* 0x000fc4000bf66270 */
[----:B------:R-:W-:Y:S02]  /*83d0*/  FSEL R160, R160, -INF , !P4 ;  /* 0xff800000a0a07808 */ /* 0x000fe40006000000 */
[----:B------:R-:W-:Y:S02]  /*83e0*/  IADD3 R162, R4, 0x78, RZ ;  /* 0x0000007804a27810 */ /* 0x000fe40007ffe0ff */
[----:B------:R-:W-:Y:S02]  /*83f0*/  FSEL R178, R178, -INF , !P3 ;  /* 0xff800000b2b27808 */ /* 0x000fe40005800000 */
[----:B------:R-:W-:Y:S02]  /*8400*/  FMNMX R147, R197, R12, !PT ;  /* 0x0000000cc5937209 */ /* 0x000fe40007800000 */
[----:B------:R-:W-:Y:S02]  /*8410*/  ISETP.GE.AND P4, PT, R159, UR7, PT ;  /* 0x000000079f007c0c */ /* 0x000fe4000bf86270 */
[----:B------:R-:W-:-:S02]  /*8420*/  IADD3 R163, R4, 0x79, RZ ;  /* 0x0000007904a37810 */ /* 0x000fc40007ffe0ff */
[----:B------:R-:W-:Y:S02]  /*8430*/  FSEL R179, R179, -INF , !P4 ;  /* 0xff800000b3b37808 */ /* 0x000fe40006000000 */
[----:B------:R-:W-:Y:S02]  /*8440*/  FMNMX R12, R178, R147, !PT ;  /* 0x00000093b20c7209 */ /* 0x000fe40007800000 */
[----:B------:R-:W-:Y:S02]  /*8450*/  ISETP.GE.AND P5, PT, R162, UR7, PT ;  /* 0x00000007a2007c0c */ /* 0x000fe4000bfa6270 */
[----:B------:R-:W-:Y:S02]  /*8460*/  FSEL R157, R157, -INF , !P6 ;  /* 0xff8000009d9d7808 */ /* 0x000fe40007000000 */
[----:B------:R-:W-:Y:S02]  /*8470*/  FSEL R182, R182, -INF , !P5 ;  /* 0xff800000b6b67808 */ /* 0x000fe40006800000 */
[----:B------:R-:W-:-:S02]  /*8480*/  FMNMX R147, R179, R12, !PT ;  /* 0x0000000cb3937209 */ /* 0x000fc40007800000 */
[----:B------:R-:W-:Y:S02]  /*8490*/  ISETP.GE.AND P6, PT, R163, UR7, PT ;  /* 0x00000007a3007c0c */ /* 0x000fe4000bfc6270 */
[----:B------:R-:W-:Y:S02]  /*84a0*/  FMNMX R12, R182, R147, !PT ;  /* 0x00000093b60c7209 */ /* 0x000fe40007800000 */
[----:B------:R-:W-:Y:S02]  /*84b0*/  FSEL R183, R183, -INF , !P6 ;  /* 0xff800000b7b77808 */ /* 0x000fe40007000000 */
[----:B------:R-:W-:Y:S02]  /*84c0*/  P2R R151, PR, RZ, 0x1 ;  /* 0x00000001ff977803 */ /* 0x000fe40000000000 */
[----:B------:R-:W-:Y:S02]  /*84d0*/  FMNMX R142, R183, R12, !PT ;  /* 0x0000000cb78e7209 */ /* 0x000fe40007800000 */
[----:B------:R-:W-:-:S02]  /*84e0*/  ISETP.GE.AND P0, PT, R199, UR7, PT ;  /* 0x00000007c7007c0c */ /* 0x000fc4000bf06270 */
[----:B------:R-:W-:Y:S01]  /*84f0*/  P2R R146, PR, RZ, 0x4 ;  /* 0x00000004ff927803 */ /* 0x000fe20000000000 */
[----:B------:R-:W1:Y:S01]  /*8500*/  SHFL.BFLY PT, R147, R142, 0x1, 0x1f ;  /* 0x0c201f008e937f89 */ /* 0x000e6200000e0000 */
[----:B------:R-:W-:Y:S02]  /*8510*/  P2R R150, PR, RZ, 0x2 ;  /* 0x00000002ff967803 */ /* 0x000fe40000000000 */
[----:B------:R-:W-:Y:S02]  /*8520*/  FSEL R168, R168, -INF , !P0 ;  /* 0xff800000a8a87808 */ /* 0x000fe40004000000 */
[----:B------:R-:W-:Y:S02]  /*8530*/  ISETP.GE.AND P1, PT, R20, UR7, PT ;  /* 0x0000000714007c0c */ /* 0x000fe4000bf26270 */
[----:B------:R-:W-:Y:S02]  /*8540*/  ISETP.NE.AND P0, PT, R151, RZ, PT ;  /* 0x000000ff9700720c */ /* 0x000fe40003f05270 */
[----:B------:R-:W-:-:S02]  /*8550*/  FSEL R165, R165, -INF , !P1 ;  /* 0xff800000a5a57808 */ /* 0x000fc40004800000 */
[----:B------:R-:W-:Y:S02]  /*8560*/  FSEL R169, R169, -INF , !P0 ;  /* 0xff800000a9a97808 */ /* 0x000fe40004000000 */
[----:B------:R-:W-:Y:S02]  /*8570*/  ISETP.NE.AND P0, PT, R194, RZ, PT ;  /* 0x000000ffc200720c */ /* 0x000fe40003f05270 */
[----:B------:R-:W-:Y:S02]  /*8580*/  ISETP.NE.AND P1, PT, R150, RZ, PT ;  /* 0x000000ff9600720c */ /* 0x000fe40003f25270 */
[----:B------:R-:W-:Y:S02]  /*8590*/  FSEL R176, R176, -INF , !P3 ;  /* 0xff800000b0b07808 */ /* 0x000fe40005800000 */
[----:B------:R-:W-:Y:S02]  /*85a0*/  FSEL R172, R172, -INF , !P1 ;  /* 0xff800000acac7808 */ /* 0x000fe40004800000 */
[----:B------:R-:W-:-:S02]  /*85b0*/  ISETP.NE.AND P1, PT, R21, RZ, PT ;  /* 0x000000ff1500720c */ /* 0x000fc40003f25270 */
[----:B------:R-:W-:Y:S02]  /*85c0*/  FSEL R177, R177, -INF , !P4 ;  /* 0xff800000b1b17808 */ /* 0x000fe40006000000 */
[----:B-1----:R-:W-:Y:S02]  /*85d0*/  FMNMX R147, R142, R147, !PT ;  /* 0x000000938e937209 */ /* 0x002fe40007800000 */
[----:B------:R-:W-:Y:S02]  /*85e0*/  FMNMX R142, R15, R14, !PT ;  /* 0x0000000e0f8e7209 */ /* 0x000fe40007800000 */
[----:B------:R-:W-:Y:S01]  /*85f0*/  FSEL R180, R180, -INF , !P5 ;  /* 0xff800000b4b47808 */ /* 0x000fe20006800000 */
[----:B------:R-:W1:Y:S01]  /*8600*/  SHFL.BFLY PT, R12, R147, 0x2, 0x1f ;  /* 0x0c401f00930c7f89 */ /* 0x000e6200000e0000 */
[----:B------:R-:W-:Y:S02]  /*8610*/  FMNMX R21, R121, R142, !PT ;  /* 0x0000008e79157209 */ /* 0x000fe40007800000 */
[----:B------:R-:W-:-:S02]  /*8620*/  FSEL R181, R181, -INF , !P6 ;  /* 0xff800000b5b57808 */ /* 0x000fc40007000000 */
[----:B-1----:R-:W-:-:S04]  /*8630*/  FMNMX R12, R147, R12, !PT ;  /* 0x0000000c930c7209 */ /* 0x002fc80007800000 */
[----:B------:R-:W-:-:S04]  /*8640*/  FSETP.NEU.AND P2, PT, R12, -INF , PT ;  /* 0xff8000000c00780b */ /* 0x000fc80003f4d000 */
[----:B------:R-:W-:Y:S02]  /*8650*/  FSEL R20, R12, RZ, P2 ;  /* 0x000000ff0c147208 */ /* 0x000fe40001000000 */
[----:B------:R-:W-:-:S03]  /*8660*/  ISETP.NE.AND P2, PT, R146, RZ, PT ;  /* 0x000000ff9200720c */ /* 0x000fc60003f45270 */
[----:B------:R-:W-:Y:S01]  /*8670*/  FMUL R194, R20, UR5 ;  /* 0x0000000514c27c20 */ /* 0x000fe20008400000 */
[----:B------:R-:W-:-:S03]  /*8680*/  FSEL R173, R173, -INF , !P2 ;  /* 0xff800000adad7808 */ /* 0x000fc60005000000 */
        /* <DEDUP_REMOVED lines=18> */
[----:B------:R-:W-:Y:S01]  /*87b0*/  @!P2 FMUL R146, R146, 0.5 ;  /* 0x3f0000009292a820 */ /* 0x000fe20000400000 */
[----:B------:R-:W-:Y:S01]  /*87c0*/  FSETP.GEU.AND P6, PT, R130, -126, PT ;  /* 0xc2fc00008200780b */ /* 0x000fe20003fce000 */
[----:B------:R-:W-:Y:S01]  /*87d0*/  @!P3 FMUL R142, R142, 0.5 ;  /* 0x3f0000008e8eb820 */ /* 0x000fe20000400000 */
[----:B------:R-:W-:Y:S01]  /*87e0*/  FMNMX R122, R132, R123, !PT ;  /* 0x0000007b847a7209 */ /* 0x000fe20007800000 */
[----:B------:R-:W1:Y:S01]  /*87f0*/  MUFU.EX2 R21, R146 ;  /* 0x0000009200157308 */ /* 0x000e620000000800 */
[--C-:B------:R-:W-:Y:S01]  /*8800*/  FFMA R120, R120, UR5, -R194.reuse ;  /* 0x0000000578787c23 */ /* 0x100fe200080008c2 */
[----:B------:R-:W-:Y:S01]  /*8810*/  @!P4 FMUL R126, R126, 0.5 ;  /* 0x3f0000007e7ec820 */ /* 0x000fe20000400000 */
[----:B------:R-:W-:Y:S01]  /*8820*/  FMNMX R123, R133, R122, !PT ;  /* 0x0000007a857b7209 */ /* 0x000fe20007800000 */
[--C-:B------:R-:W-:Y:S01]  /*8830*/  FFMA R162, R187, UR5, -R194.reuse ;  /* 0x00000005bba27c23 */ /* 0x100fe200080008c2 */
[--C-:B------:R-:W-:Y:S01]  /*8840*/  FFMA R155, R155, UR5, -R194.reuse ;  /* 0x000000059b9b7c23 */ /* 0x100fe200080008c2 */
[----:B------:R-:W-:Y:S01]  /*8850*/  @!P5 FMUL R127, R127, 0.5 ;  /* 0x3f0000007f7fd820 */ /* 0x000fe20000400000 */
[----:B------:R-:W-:Y:S01]  /*8860*/  FMNMX R122, R136, R123, !PT ;  /* 0x0000007b887a7209 */ /* 0x000fe20007800000 */
[----:B------:R-:W2:Y:S01]  /*8870*/  MUFU.EX2 R142, R142 ;  /* 0x0000008e008e7308 */ /* 0x000ea20000000800 */
[--C-:B------:R-:W-:Y:S01]  /*8880*/  FFMA R170, R190, UR5, -R194.reuse ;  /* 0x00000005beaa7c23 */ /* 0x100fe200080008c2 */
[----:B------:R-:W-:Y:S01]  /*8890*/  @!P6 FMUL R130, R130, 0.5 ;  /* 0x3f0000008282e820 */ /* 0x000fe20000400000 */
[----:B------:R-:W-:Y:S01]  /*88a0*/  FMNMX R123, R137, R122, !PT ;  /* 0x0000007a897b7209 */ /* 0x000fe20007800000 */
[----:B------:R-:W-:-:S03]  /*88b0*/  FFMA R174, R192, UR5, -R194 ;  /* 0x00000005c0ae7c23 */ /* 0x000fc600080008c2 */
[----:B------:R-:W-:Y:S01]  /*88c0*/  FMNMX R122, R140, R123, !PT ;  /* 0x0000007b8c7a7209 */ /* 0x000fe20007800000 */
[----:B------:R3:W4:Y:S01]  /*88d0*/  MUFU.EX2 R146, R126 ;  /* 0x0000007e00927308 */ /* 0x0007220000000800 */
[----:B-1----:R-:W-:Y:S01]  /*88e0*/  @!P2 FMUL R21, R21, R21 ;  /* 0x000000151515a220 */ /* 0x002fe20000400000 */
[----:B------:R-:W-:Y:S02]  /*88f0*/  FSETP.GEU.AND P2, PT, R131, -126, PT ;  /* 0xc2fc00008300780b */ /* 0x000fe40003f4e000 */
[----:B------:R-:W-:-:S04]  /*8900*/  FMNMX R123, R141, R122, !PT ;  /* 0x0000007a8d7b7209 */ /* 0x000fc80007800000 */
[----:B------:R1:W5:Y:S01]  /*8910*/  MUFU.EX2 R151, R127 ;  /* 0x0000007f00977308 */ /* 0x0003620000000800 */
[----:B--2---:R-:W-:Y:S01]  /*8920*/  @!P3 FMUL R142, R142, R142 ;  /* 0x0000008e8e8eb220 */ /* 0x004fe20000400000 */
[----:B------:R-:W-:Y:S01]  /*8930*/  FSETP.GEU.AND P3, PT, R134, -126, PT ;  /* 0xc2fc00008600780b */ /* 0x000fe20003f6e000 */
[--C-:B---3--:R-:W-:Y:S01]  /*8940*/  FFMA R126, R139, UR5, -R194.reuse ;  /* 0x000000058b7e7c23 */ /* 0x108fe200080008c2 */
[----:B------:R-:W-:Y:S01]  /*8950*/  FMNMX R122, R144, R123, !PT ;  /* 0x0000007b907a7209 */ /* 0x000fe20007800000 */
[--C-:B------:R-:W-:Y:S01]  /*8960*/  FFMA R139, R189, UR5, -R194.reuse ;  /* 0x00000005bd8b7c23 */ /* 0x100fe200080008c2 */
[--C-:B------:R-:W-:Y:S01]  /*8970*/  FFMA R189, R182, UR5, -R194.reuse ;  /* 0x00000005b6bd7c23 */ /* 0x100fe200080008c2 */
[----:B------:R-:W-:Y:S01]  /*8980*/  @!P2 FMUL R131, R131, 0.5 ;  /* 0x3f0000008383a820 */ /* 0x000fe20000400000 */
[----:B------:R2:W3:Y:S01]  /*8990*/  MUFU.EX2 R150, R130 ;  /* 0x0000008200967308 */ /* 0x0004e20000000800 */
[----:B----4-:R-:W-:Y:S01]  /*89a0*/  @!P4 FMUL R146, R146, R146 ;  /* 0x000000929292c220 */ /* 0x010fe20000400000 */
[----:B-1----:R-:W-:Y:S01]  /*89b0*/  FFMA R127, R10, UR5, -R194 ;  /* 0x000000050a7f7c23 */ /* 0x002fe200080008c2 */
[----:B------:R-:W-:-:S02]  /*89c0*/  FSETP.GEU.AND P4, PT, R135, -126, PT ;  /* 0xc2fc00008700780b */ /* 0x000fc40003f8e000 */
[----:B------:R-:W-:Y:S02]  /*89d0*/  FMNMX R123, R145, R122, !PT ;  /* 0x0000007a917b7209 */ /* 0x000fe40007800000 */
[----:B------:R-:W-:Y:S01]  /*89e0*/  @!P3 FMUL R134, R134, 0.5 ;  /* 0x3f0000008686b820 */ /* 0x000fe20000400000 */
[----:B------:R1:W4:Y:S01]  /*89f0*/  MUFU.EX2 R175, R131 ;  /* 0x0000008300af7308 */ /* 0x0003220000000800 */
[----:B-----5:R-:W-:Y:S01]  /*8a00*/  @!P5 FMUL R151, R151, R151 ;  /* 0x000000979797d220 */ /* 0x020fe20000400000 */
[----:B------:R-:W-:Y:S01]  /*8a10*/  FSETP.GEU.AND P5, PT, R138, -126, PT ;  /* 0xc2fc00008a00780b */ /* 0x000fe20003fae000 */
[----:B--2---:R-:W-:Y:S01]  /*8a20*/  FFMA R130, R188, UR5, -R194 ;  /* 0x00000005bc827c23 */ /* 0x004fe200080008c2 */
[----:B------:R-:W-:-:S04]  /*8a30*/  FMNMX R122, R148, R123, !PT ;  /* 0x0000007b947a7209 */ /* 0x000fc80007800000 */
[----:B------:R2:W5:Y:S01]  /*8a40*/  MUFU.EX2 R166, R134 ;  /* 0x0000008600a67308 */ /* 0x0005620000000800 */
[----:B------:R-:W-:Y:S01]  /*8a50*/  FMNMX R123, R149, R122, !PT ;  /* 0x0000007a957b7209 */ /* 0x000fe20007800000 */
[----:B---3--:R-:W-:Y:S01]  /*8a60*/  @!P6 FMUL R150, R150, R150 ;  /* 0x000000969696e220 */ /* 0x008fe20000400000 */
[----:B------:R-:W-:Y:S01]  /*8a70*/  @!P4 FMUL R135, R135, 0.5 ;  /* 0x3f0000008787c820 */ /* 0x000fe20000400000 */
[----:B------:R-:W-:Y:S01]  /*8a80*/  FSETP.GEU.AND P6, PT, R126, -126, PT ;  /* 0xc2fc00007e00780b */ /* 0x000fe20003fce000 */
[--C-:B-1----:R-:W-:Y:S01]  /*8a90*/  FFMA R131, R193, UR5, -R194.reuse ;  /* 0x00000005c1837c23 */ /* 0x102fe200080008c2 */
[----:B------:R-:W-:Y:S01]  /*8aa0*/  FMNMX R122, R152, R123, !PT ;  /* 0x0000007b987a7209 */ /* 0x000fe20007800000 */
[----:B------:R-:W-:Y:S01]  /*8ab0*/  @!P5 FMUL R138, R138, 0.5 ;  /* 0x3f0000008a8ad820 */ /* 0x000fe20000400000 */
[----:B------:R1:W3:Y:S01]  /*8ac0*/  MUFU.EX2 R147, R135 ;  /* 0x0000008700937308 */ /* 0x0002e20000000800 */
[----:B----4-:R-:W-:Y:S01]  /*8ad0*/  @!P2 FMUL R175, R175, R175 ;  /* 0x000000afafafa220 */ /* 0x010fe20000400000 */
[----:B------:R-:W-:Y:S01]  /*8ae0*/  FSETP.GEU.AND P2, PT, R127, -126, PT ;  /* 0xc2fc00007f00780b */ /* 0x000fe20003f4e000 */
[--C-:B--2---:R-:W-:Y:S01]  /*8af0*/  FFMA R134, R154, UR5, -R194.reuse ;  /* 0x000000059a867c23 */ /* 0x104fe200080008c2 */
[----:B------:R-:W-:Y:S01]  /*8b00*/  FMNMX R123, R153, R122, !PT ;  /* 0x0000007a997b7209 */ /* 0x000fe20007800000 */
[--C-:B------:R-:W-:Y:S01]  /*8b10*/  FFMA R154, R195, UR5, -R194.reuse ;  /* 0x00000005c39a7c23 */ /* 0x100fe200080008c2 */
[--C-:B------:R-:W-:Y:S01]  /*8b20*/  FFMA R122, R178, UR5, -R194.reuse ;  /* 0x00000005b27a7c23 */ /* 0x100fe200080008c2 */
[--C-:B------:R-:W-:Y:S01]  /*8b30*/  FFMA R178, R183, UR5, -R194.reuse ;  /* 0x00000005b7b27c23 */ /* 0x100fe200080008c2 */
[----:B------:R-:W2:Y:S01]  /*8b40*/  MUFU.EX2 R163, R138 ;  /* 0x0000008a00a37308 */ /* 0x000ea20000000800 */
[----:B-----5:R-:W-:Y:S01]  /*8b50*/  @!P3 FMUL R166, R166, R166 ;  /* 0x000000a6a6a6b220 */ /* 0x020fe20000400000 */
[----:B------:R-:W-:Y:S01]  /*8b60*/  FSETP.GEU.AND P3, PT, R143, -126, PT ;  /* 0xc2fc00008f00780b */ /* 0x000fe20003f6e000 */
[----:B------:R-:W-:Y:S01]  /*8b70*/  @!P6 FMUL R126, R126, 0.5 ;  /* 0x3f0000007e7ee820 */ /* 0x000fe20000400000 */
[----:B------:R-:W-:Y:S01]  /*8b80*/  FMNMX R10, R156, R123, !PT ;  /* 0x0000007b9c0a7209 */ /* 0x000fe20007800000 */
[--C-:B-1----:R-:W-:Y:S01]  /*8b90*/  FFMA R135, R158, UR5, -R194.reuse ;  /* 0x000000059e877c23 */ /* 0x102fe200080008c2 */
[----:B------:R-:W-:Y:S01]  /*8ba0*/  FFMA R158, R197, UR5, -R194 ;  /* 0x00000005c59e7c23 */ /* 0x000fe200080008c2 */
[----:B------:R-:W-:Y:S01]  /*8bb0*/  @!P2 FMUL R127, R127, 0.5 ;  /* 0x3f0000007f7fa820 */ /* 0x000fe20000400000 */
[----:B------:R-:W-:Y:S01]  /*8bc0*/  FMNMX R123, R157, R10, !PT ;  /* 0x0000000a9d7b7209 */ /* 0x000fe20007800000 */
[----:B------:R-:W1:Y:S01]  /*8bd0*/  MUFU.EX2 R126, R126 ;  /* 0x0000007e007e7308 */ /* 0x000e620000000800 */
[----:B---3--:R-:W-:Y:S01]  /*8be0*/  @!P4 FMUL R147, R147, R147 ;  /* 0x000000939393c220 */ /* 0x008fe20000400000 */
[----:B------:R-:W-:-:S02]  /*8bf0*/  FSETP.GEU.AND P4, PT, R120, -126, PT ;  /* 0xc2fc00007800780b */ /* 0x000fc40003f8e000 */
[----:B------:R-:W-:Y:S02]  /*8c00*/  FMNMX R10, R160, R123, !PT ;  /* 0x0000007ba00a7209 */ /* 0x000fe40007800000 */
[----:B------:R-:W-:Y:S02]  /*8c10*/  @!P3 FMUL R143, R143, 0.5 ;  /* 0x3f0000008f8fb820 */ /* 0x000fe40000400000 */
[----:B------:R-:W3:Y:S01]  /*8c20*/  MUFU.EX2 R138, R127 ;  /* 0x0000007f008a7308 */ /* 0x000ee20000000800 */
[----:B------:R-:W-:Y:S01]  /*8c30*/  FMNMX R123, R161, R10, !PT ;  /* 0x0000000aa17b7209 */ /* 0x000fe20007800000 */
[----:B--2---:R-:W-:Y:S01]  /*8c40*/  @!P5 FMUL R163, R163, R163 ;  /* 0x000000a3a3a3d220 */ /* 0x004fe20000400000 */
[----:B------:R-:W-:Y:S02]  /*8c50*/  FSETP.GEU.AND P5, PT, R130, -126, PT ;  /* 0xc2fc00008200780b */ /* 0x000fe40003fae000 */
[----:B------:R-:W-:Y:S02]  /*8c60*/  FMNMX R10, R164, R123, !PT ;  /* 0x0000007ba40a7209 */ /* 0x000fe40007800000 */
[----:B------:R-:W-:Y:S01]  /*8c70*/  @!P4 FMUL R120, R120, 0.5 ;  /* 0x3f0000007878c820 */ /* 0x000fe20000400000 */
[----:B------:R-:W2:Y:S01]  /*8c80*/  MUFU.EX2 R143, R143 ;  /* 0x0000008f008f7308 */ /* 0x000ea20000000800 */
[----:B------:R-:W-:Y:S01]  /*8c90*/  FMNMX R123, R165, R10, !PT ;  /* 0x0000000aa57b7209 */ /* 0x000fe20007800000 */
[----:B-1----:R-:W-:Y:S01]  /*8ca0*/  @!P6 FMUL R126, R126, R126 ;  /* 0x0000007e7e7ee220 */ /* 0x002fe20000400000 */
[----:B------:R-:W-:-:S02]  /*8cb0*/  FSETP.GEU.AND P6, PT, R162, -126, PT ;  /* 0xc2fc0000a200780b */ /* 0x000fc40003fce000 */
[----:B------:R-:W-:-:S03]  /*8cc0*/  FMNMX R10, R168, R123, !PT ;  /* 0x0000007ba80a7209 */ /* 0x000fc60007800000 */
[----:B------:R1:W4:Y:S01]  /*8cd0*/  MUFU.EX2 R159, R120 ;  /* 0x00000078009f7308 */ /* 0x0003220000000800 */
[----:B---3--:R-:W-:Y:S01]  /*8ce0*/  @!P2 FMUL R138, R138, R138 ;  /* 0x0000008a8a8aa220 */ /* 0x008fe20000400000 */
[----:B------:R-:W-:Y:S01]  /*8cf0*/  FSETP.GEU.AND P2, PT, R139, -126, PT ;  /* 0xc2fc00008b00780b */ /* 0x000fe20003f4e000 */
[----:B------:R-:W-:Y:S01]  /*8d00*/  @!P5 FMUL R130, R130, 0.5 ;  /* 0x3f0000008282d820 */ /* 0x000fe20000400000 */
[----:B------:R-:W-:-:S04]  /*8d10*/  FMNMX R123, R169, R10, !PT ;  /* 0x0000000aa97b7209 */ /* 0x000fc80007800000 */
[----:B------:R-:W-:Y:S01]  /*8d20*/  FMNMX R10, R172, R123, !PT ;  /* 0x0000007bac0a7209 */ /* 0x000fe20007800000 */
[----:B--2---:R-:W-:Y:S01]  /*8d30*/  @!P3 FMUL R143, R143, R143 ;  /* 0x0000008f8f8fb220 */ /* 0x004fe20000400000 */
[----:B------:R-:W-:Y:S01]  /*8d40*/  FSETP.GEU.AND P3, PT, R134, -126, PT ;  /* 0xc2fc00008600780b */ /* 0x000fe20003f6e000 */
[----:B------:R-:W2:Y:S01]  /*8d50*/  MUFU.EX2 R130, R130 ;  /* 0x0000008200827308 */ /* 0x000ea20000000800 */
[----:B------:R-:W-:Y:S01]  /*8d60*/  FMNMX R123, R173, R10, !PT ;  /* 0x0000000aad7b7209 */ /* 0x000fe20007800000 */
[----:B------:R-:W-:Y:S01]  /*8d70*/  @!P6 FMUL R162, R162, 0.5 ;  /* 0x3f000000a2a2e820 */ /* 0x000fe20000400000 */
[----:B-1----:R-:W-:Y:S01]  /*8d80*/  FFMA R120, R196, UR5, -R194 ;  /* 0x00000005c4787c23 */ /* 0x002fe200080008c2 */
[----:B------:R-:W-:Y:S01]  /*8d90*/  @!P2 FMUL R139, R139, 0.5 ;  /* 0x3f0000008b8ba820 */ /* 0x000fe20000400000 */
[----:B------:R-:W-:Y:S01]  /*8da0*/  FMNMX R10, R176, R123, !PT ;  /* 0x0000007bb00a7209 */ /* 0x000fe20007800000 */
[----:B----4-:R-:W-:Y:S01]  /*8db0*/  @!P4 FMUL R159, R159, R159 ;  /* 0x0000009f9f9fc220 */ /* 0x010fe20000400000 */
[----:B------:R-:W-:Y:S01]  /*8dc0*/  FSETP.GEU.AND P4, PT, R155, -126, PT ;  /* 0xc2fc00009b00780b */ /* 0x000fe20003f8e000 */
[----:B------:R-:W1:Y:S01]  /*8dd0*/  MUFU.EX2 R162, R162 ;  /* 0x000000a200a27308 */ /* 0x000e620000000800 */
[----:B------:R-:W-:-:S03]  /*8de0*/  FMNMX R123, R177, R10, !PT ;  /* 0x0000000ab17b7209 */ /* 0x000fc60007800000 */
[----:B------:R-:W-:Y:S01]  /*8df0*/  @!P3 FMUL R134, R134, 0.5 ;  /* 0x3f0000008686b820 */ /* 0x000fe20000400000 */
[----:B------:R-:W-:Y:S01]  /*8e00*/  FMNMX R10, R180, R123, !PT ;  /* 0x0000007bb40a7209 */ /* 0x000fe20007800000 */
[----:B------:R-:W-:Y:S02]  /*8e10*/  FFMA R123, R191, UR5, -R194 ;  /* 0x00000005bf7b7c23 */ /* 0x000fe400080008c2 */
[----:B------:R-:W3:Y:S01]  /*8e20*/  MUFU.EX2 R139, R139 ;  /* 0x0000008b008b7308 */ /* 0x000ee20000000800 */
[----:B--2---:R-:W-:Y:S01]  /*8e30*/  @!P5 FMUL R130, R130, R130 ;  /* 0x000000828282d220 */ /* 0x004fe20000400000 */
[----:B------:R-:W-:Y:S02]  /*8e40*/  FSETP.GEU.AND P5, PT, R135, -126, PT ;  /* 0xc2fc00008700780b */ /* 0x000fe40003fae000 */
[----:B------:R-:W-:Y:S01]  /*8e50*/  @!P4 FMUL R155, R155, 0.5 ;  /* 0x3f0000009b9bc820 */ /* 0x000fe20000400000 */
[----:B------:R-:W-:-:S03]  /*8e60*/  FMNMX R10, R181, R10, !PT ;  /* 0x0000000ab50a7209 */ /* 0x000fc60007800000 */
[----:B------:R-:W2:Y:S01]  /*8e70*/  MUFU.EX2 R134, R134 ;  /* 0x0000008600867308 */ /* 0x000ea20000000800 */
[----:B-1----:R-:W-:Y:S01]  /*8e80*/  @!P6 FMUL R162, R162, R162 ;  /* 0x000000a2a2a2e220 */ /* 0x002fe20000400000 */
[----:B------:R-:W-:Y:S01]  /*8e90*/  FSETP.GEU.AND P6, PT, R170, -126, PT ;  /* 0xc2fc0000aa00780b */ /* 0x000fe20003fce000 */
[----:B------:R-:W1:Y:S04]  /*8ea0*/  SHFL.BFLY PT, R127, R10, 0x1, 0x1f ;  /* 0x0c201f000a7f7f89 */ /* 0x000e6800000e0000 */
[----:B------:R-:W-:Y:S01]  /*8eb0*/  @!P5 FMUL R135, R135, 0.5 ;  /* 0x3f0000008787d820 */ /* 0x000fe20000400000 */
[----:B------:R4:W5:Y:S01]  /*8ec0*/  MUFU.EX2 R167, R155 ;  /* 0x0000009b00a77308 */ /* 0x0009620000000800 */
[----:B---3--:R-:W-:Y:S01]  /*8ed0*/  @!P2 FMUL R139, R139, R139 ;  /* 0x0000008b8b8ba220 */ /* 0x008fe20000400000 */
[----:B------:R-:W-:-:S05]  /*8ee0*/  FSETP.GEU.AND P2, PT, R123, -126, PT ;  /* 0xc2fc00007b00780b */ /* 0x000fca0003f4e000 */
[----:B------:R-:W-:Y:S01]  /*8ef0*/  @!P6 FMUL R170, R170, 0.5 ;  /* 0x3f000000aaaae820 */ /* 0x000fe20000400000 */
[----:B------:R-:W3:Y:S01]  /*8f00*/  MUFU.EX2 R135, R135 ;  /* 0x0000008700877308 */ /* 0x000ee20000000800 */
[----:B--2---:R-:W-:Y:S01]  /*8f10*/  @!P3 FMUL R134, R134, R134 ;  /* 0x000000868686b220 */ /* 0x004fe20000400000 */
[----:B------:R-:W-:Y:S01]  /*8f20*/  FSETP.GEU.AND P3, PT, R174, -126, PT ;  /* 0xc2fc0000ae00780b */ /* 0x000fe20003f6e000 */
[----:B----4-:R-:W-:-:S04]  /*8f30*/  FFMA R155, R198, UR5, -R194 ;  /* 0x00000005c69b7c23 */ /* 0x010fc800080008c2 */
[----:B------:R-:W-:Y:S01]  /*8f40*/  @!P2 FMUL R123, R123, 0.5 ;  /* 0x3f0000007b7ba820 */ /* 0x000fe20000400000 */
[----:B------:R-:W2:Y:S01]  /*8f50*/  MUFU.EX2 R170, R170 ;  /* 0x000000aa00aa7308 */ /* 0x000ea20000000800 */
[----:B-----5:R-:W-:Y:S01]  /*8f60*/  @!P4 FMUL R167, R167, R167 ;  /* 0x000000a7a7a7c220 */ /* 0x020fe20000400000 */
[----:B------:R-:W-:Y:S02]  /*8f70*/  FSETP.GEU.AND P4, PT, R131, -126, PT ;  /* 0xc2fc00008300780b */ /* 0x000fe40003f8e000 */
[----:B-1----:R-:W-:Y:S01]  /*8f80*/  FMNMX R10, R10, R127, !PT ;  /* 0x0000007f0a0a7209 */ /* 0x002fe20007800000 */
[--C-:B------:R-:W-:Y:S01]  /*8f90*/  FFMA R127, R171, UR5, -R194.reuse ;  /* 0x00000005ab7f7c23 */ /* 0x100fe200080008c2 */
[----:B------:R-:W-:Y:S01]  /*8fa0*/  FFMA R171, R179, UR5, -R194 ;  /* 0x00000005b3ab7c23 */ /* 0x000fe200080008c2 */
[----:B------:R-:W-:Y:S01]  /*8fb0*/  @!P3 FMUL R174, R174, 0.5 ;  /* 0x3f000000aeaeb820 */ /* 0x000fe20000400000 */
[----:B------:R-:W1:Y:S01]  /*8fc0*/  MUFU.EX2 R123, R123 ;  /* 0x0000007b007b7308 */ /* 0x000e620000000800 */
[----:B---3--:R-:W-:Y:S01]  /*8fd0*/  @!P5 FMUL R135, R135, R135 ;  /* 0x000000878787d220 */ /* 0x008fe20000400000 */
[----:B------:R-:W-:Y:S01]  /*8fe0*/  FSETP.GEU.AND P5, PT, R154, -126, PT ;  /* 0xc2fc00009a00780b */ /* 0x000fe20003fae000 */
[----:B------:R-:W3:Y:S04]  /*8ff0*/  SHFL.BFLY PT, R187, R10, 0x2, 0x1f ;  /* 0x0c401f000abb7f89 */ /* 0x000ee800000e0000 */
[----:B------:R-:W-:Y:S01]  /*9000*/  @!P4 FMUL R131, R131, 0.5 ;  /* 0x3f0000008383c820 */ /* 0x000fe20000400000 */
[----:B------:R-:W4:Y:S01]  /*9010*/  MUFU.EX2 R174, R174 ;  /* 0x000000ae00ae7308 */ /* 0x000f220000000800 */
[----:B--2---:R-:W-:Y:S01]  /*9020*/  @!P6 FMUL R170, R170, R170 ;  /* 0x000000aaaaaae220 */ /* 0x004fe20000400000 */
[----:B------:R-:W-:-:S05]  /*9030*/  FSETP.GEU.AND P6, PT, R120, -126, PT ;  /* 0xc2fc00007800780b */ /* 0x000fca0003fce000 */
[----:B------:R-:W-:Y:S01]  /*9040*/  @!P5 FMUL R154, R154, 0.5 ;  /* 0x3f0000009a9ad820 */ /* 0x000fe20000400000 */
[----:B------:R-:W2:Y:S01]  /*9050*/  MUFU.EX2 R131, R131 ;  /* 0x0000008300837308 */ /* 0x000ea20000000800 */
[----:B-1----:R-:W-:Y:S01]  /*9060*/  @!P2 FMUL R123, R123, R123 ;  /* 0x0000007b7b7ba220 */ /* 0x002fe20000400000 */
[----:B------:R-:W-:-:S05]  /*9070*/  FSETP.GEU.AND P2, PT, R155, -126, PT ;  /* 0xc2fc00009b00780b */ /* 0x000fca0003f4e000 */
[----:B------:R-:W-:Y:S01]  /*9080*/  @!P6 FMUL R120, R120, 0.5 ;  /* 0x3f0000007878e820 */ /* 0x000fe20000400000 */
[----:B------:R-:W1:Y:S01]  /*9090*/  MUFU.EX2 R154, R154 ;  /* 0x0000009a009a7308 */ /* 0x000e620000000800 */
[----:B----4-:R-:W-:Y:S01]  /*90a0*/  @!P3 FMUL R174, R174, R174 ;  /* 0x000000aeaeaeb220 */ /* 0x010fe20000400000 */
[----:B------:R-:W-:Y:S02]  /*90b0*/  FSETP.GEU.AND P3, PT, R127, -126, PT ;  /* 0xc2fc00007f00780b */ /* 0x000fe40003f6e000 */
[----:B---3--:R-:W-:-:S03]  /*90c0*/  FMNMX R10, R10, R187, !PT ;  /* 0x000000bb0a0a7209 */ /* 0x008fc60007800000 */
[----:B------:R-:W-:Y:S01]  /*90d0*/  @!P2 FMUL R155, R155, 0.5 ;  /* 0x3f0000009b9ba820 */ /* 0x000fe20000400000 */
[----:B------:R-:W3:Y:S01]  /*90e0*/  MUFU.EX2 R120, R120 ;  /* 0x0000007800787308 */ /* 0x000ee20000000800 */
        /* <DEDUP_REMOVED lines=8> */
[----:B---3--:R-:W-:Y:S01]  /*9170*/  @!P6 FMUL R120, R120, R120 ;  /* 0x000000787878e220 */ /* 0x008fe20000400000 */
[----:B------:R-:W-:-:S04]  /*9180*/  FSETP.NEU.AND P6, PT, R10, -INF , PT ;  /* 0xff8000000a00780b */ /* 0x000fc80003fcd000 */
[----:B------:R-:W-:Y:S01]  /*9190*/  FSEL R179, R10, RZ, P6 ;  /* 0x000000ff0ab37208 */ /* 0x000fe20003000000 */
[----:B------:R-:W-:Y:S01]  /*91a0*/  @!P5 FMUL R122, R122, 0.5 ;  /* 0x3f0000007a7ad820 */ /* 0x000fe20000400000 */
[----:B------:R-:W3:Y:S01]  /*91b0*/  MUFU.EX2 R158, R158 ;  /* 0x0000009e009e7308 */ /* 0x000ee20000000800 */
[----:B--2---:R-:W-:Y:S01]  /*91c0*/  @!P2 FMUL R155, R155, R155 ;  /* 0x0000009b9b9ba220 */ /* 0x004fe20000400000 */
[----:B------:R-:W-:Y:S01]  /*91d0*/  FSETP.GEU.AND P2, PT, R171, -126, PT ;  /* 0xc2fc0000ab00780b */ /* 0x000fe20003f4e000 */
[----:B------:R-:W-:Y:S01]  /*91e0*/  FMUL R182, R179, UR5 ;  /* 0x00000005b3b67c20 */ /* 0x000fe20008400000 */
[----:B------:R-:W-:Y:S01]  /*91f0*/  FSETP.GEU.AND P6, PT, R189, -126, PT ;  /* 0xc2fc0000bd00780b */ /* 0x000fe20003fce000 */
[----:B------:R-:W-:Y:S02]  /*9200*/  FADD R179, -R179, R14 ;  /* 0x0000000eb3b37221 */ /* 0x000fe40000000100 */
[--C-:B------:R-:W-:Y:S01]  /*9210*/  FFMA R183, R15, UR5, -R182.reuse ;  /* 0x000000050fb77c23 */ /* 0x100fe200080008b6 */
[----:B------:R-:W2:Y:S01]  /*9220*/  MUFU.EX2 R122, R122 ;  /* 0x0000007a007a7308 */ /* 0x000ea20000000800 */
        /* <DEDUP_REMOVED lines=8> */
[----:B---3--:R-:W-:Y:S01]  /*92b0*/  @!P4 FMUL R158, R158, R158 ;  /* 0x0000009e9e9ec220 */ /* 0x008fe20000400000 */
[----:B------:R-:W-:Y:S01]  /*92c0*/  FSETP.GEU.AND P4, PT, R183, -126, PT ;  /* 0xc2fc0000b700780b */ /* 0x000fe20003f8e000 */
[----:B------:R-:W-:Y:S01]  /*92d0*/  @!P6 FMUL R189, R189, 0.5 ;  /* 0x3f000000bdbde820 */ /* 0x000fe20000400000 */
[--C-:B------:R-:W-:Y:S01]  /*92e0*/  FFMA R144, R144, UR5, -R182.reuse ;  /* 0x0000000590907c23 */ /* 0x100fe200080008b6 */
[----:B------:R-:W1:Y:S01]  /*92f0*/  MUFU.EX2 R171, R171 ;  /* 0x000000ab00ab7308 */ /* 0x000e620000000800 */
[--C-:B------:R-:W-:Y:S01]  /*9300*/  FFMA R148, R148, UR5, -R182.reuse ;  /* 0x0000000594947c23 */ /* 0x100fe200080008b6 */
[----:B------:R-:W-:Y:S01]  /*9310*/  @!P3 FMUL R178, R178, 0.5 ;  /* 0x3f000000b2b2b820 */ /* 0x000fe20000400000 */
[--C-:B------:R-:W-:Y:S01]  /*9320*/  FFMA R149, R149, UR5, -R182.reuse ;  /* 0x0000000595957c23 */ /* 0x100fe200080008b6 */
[----:B--2---:R-:W-:Y:S01]  /*9330*/  @!P5 FMUL R122, R122, R122 ;  /* 0x0000007a7a7ad220 */ /* 0x004fe20000400000 */
[----:B------:R-:W-:Y:S01]  /*9340*/  FSETP.GEU.AND P5, PT, R187, -126, PT ;  /* 0xc2fc0000bb00780b */ /* 0x000fe20003fae000 */
[--C-:B------:R-:W-:Y:S01]  /*9350*/  FFMA R145, R145, UR5, -R182.reuse ;  /* 0x0000000591917c23 */ /* 0x100fe200080008b6 */
[--C-:B------:R-:W-:Y:S01]  /*9360*/  FFMA R191, R165, UR5, -R182.reuse ;  /* 0x00000005a5bf7c23 */ /* 0x100fe200080008b6 */
[----:B------:R-:W2:Y:S01]  /*9370*/  MUFU.EX2 R178, R178 ;  /* 0x000000b200b27308 */ /* 0x000ea20000000800 */
[--C-:B------:R-:W-:Y:S01]  /*9380*/  FFMA R176, R176, UR5, -R182.reuse ;  /* 0x00000005b0b07c23 */ /* 0x100fe200080008b6 */
[----:B------:R-:W-:Y:S01]  /*9390*/  @!P4 FMUL R183, R183, 0.5 ;  /* 0x3f000000b7b7c820 */ /* 0x000fe20000400000 */
[--C-:B------:R-:W-:Y:S01]  /*93a0*/  FFMA R180, R180, UR5, -R182.reuse ;  /* 0x00000005b4b47c23 */ /* 0x100fe200080008b6 */
[----:B------:R-:W-:Y:S01]  /*93b0*/  FFMA R181, R181, UR5, -R182 ;  /* 0x00000005b5b57c23 */ /* 0x000fe200080008b6 */
[----:B------:R-:W-:-:S03]  /*93c0*/  FMUL R179, R179, UR5 ;  /* 0x00000005b3b37c20 */ /* 0x000fc60008400000 */
[----:B------:R3:W4:Y:S01]  /*93d0*/  MUFU.EX2 R121, R183 ;  /* 0x000000b700797308 */ /* 0x0007220000000800 */
[----:B-1----:R-:W-:Y:S01]  /*93e0*/  @!P2 FMUL R171, R171, R171 ;  /* 0x000000abababa220 */ /* 0x002fe20000400000 */
[----:B------:R-:W-:Y:S01]  /*93f0*/  FSETP.GEU.AND P2, PT, R188, -126, PT ;  /* 0xc2fc0000bc00780b */ /* 0x000fe20003f4e000 */
[----:B------:R-:W-:Y:S02]  /*9400*/  @!P5 FMUL R187, R187, 0.5 ;  /* 0x3f000000bbbbd820 */ /* 0x000fe40000400000 */
[----:B------:R-:W-:-:S03]  /*9410*/  FADD R192, R130, R171 ;  /* 0x000000ab82c07221 */ /* 0x000fc60000000000 */
[----:B------:R1:W5:Y:S01]  /*9420*/  MUFU.EX2 R15, R189 ;  /* 0x000000bd000f7308 */ /* 0x0003620000000800 */
[----:B--2---:R-:W-:Y:S01]  /*9430*/  @!P3 FMUL R178, R178, R178 ;  /* 0x000000b2b2b2b220 */ /* 0x004fe20000400000 */
[----:B------:R-:W-:Y:S01]  /*9440*/  FSETP.GEU.AND P3, PT, R190, -126, PT ;  /* 0xc2fc0000be00780b */ /* 0x000fe20003f6e000 */
[----:B---3--:R-:W-:-:S04]  /*9450*/  FFMA R183, R129, UR5, -R182 ;  /* 0x0000000581b77c23 */ /* 0x008fc800080008b6 */
[----:B------:R-:W-:Y:S01]  /*9460*/  @!P2 FMUL R188, R188, 0.5 ;  /* 0x3f000000bcbca820 */ /* 0x000fe20000400000 */
[----:B------:R2:W3:Y:S01]  /*9470*/  MUFU.EX2 R124, R187 ;  /* 0x000000bb007c7308 */ /* 0x0004e20000000800 */
[----:B-1----:R-:W-:Y:S01]  /*9480*/  FFMA R189, R125, UR5, -R182 ;  /* 0x000000057dbd7c23 */ /* 0x002fe200080008b6 */
[----:B----4-:R-:W-:Y:S01]  /*9490*/  @!P4 FMUL R121, R121, R121 ;  /* 0x000000797979c220 */ /* 0x010fe20000400000 */
[----:B------:R-:W-:-:S04]  /*94a0*/  FSETP.GEU.AND P4, PT, R183, -126, PT ;  /* 0xc2fc0000b700780b */ /* 0x000fc80003f8e000 */
[----:B------:R-:W-:Y:S01]  /*94b0*/  @!P3 FMUL R190, R190, 0.5 ;  /* 0x3f000000bebeb820 */ /* 0x000fe20000400000 */
[----:B------:R1:W4:Y:S01]  /*94c0*/  MUFU.EX2 R125, R188 ;  /* 0x000000bc007d7308 */ /* 0x0003220000000800 */
[----:B--2---:R-:W-:Y:S01]  /*94d0*/  FFMA R187, R132, UR5, -R182 ;  /* 0x0000000584bb7c23 */ /* 0x004fe200080008b6 */
[----:B-----5:R-:W-:Y:S01]  /*94e0*/  @!P6 FMUL R15, R15, R15 ;  /* 0x0000000f0f0fe220 */ /* 0x020fe20000400000 */
[----:B------:R-:W-:-:S05]  /*94f0*/  FSETP.GEU.AND P6, PT, R189, -126, PT ;  /* 0xc2fc0000bd00780b */ /* 0x000fca0003fce000 */
[----:B------:R-:W2:Y:S01]  /*9500*/  MUFU.EX2 R129, R190 ;  /* 0x000000be00817308 */ /* 0x000ea20000000800 */
[----:B-1----:R-:W-:Y:S01]  /*9510*/  FFMA R188, R133, UR5, -R182 ;  /* 0x0000000585bc7c23 */ /* 0x002fe200080008b6 */
[----:B---3--:R-:W-:Y:S01]  /*9520*/  @!P5 FMUL R124, R124, R124 ;  /* 0x0000007c7c7cd220 */ /* 0x008fe20000400000 */
[----:B------:R-:W-:Y:S01]  /*9530*/  FSETP.GEU.AND P5, PT, R187, -126, PT ;  /* 0xc2fc0000bb00780b */ /* 0x000fe20003fae000 */
[----:B------:R-:W-:-:S04]  /*9540*/  @!P4 FMUL R183, R183, 0.5 ;  /* 0x3f000000b7b7c820 */ /* 0x000fc80000400000 */
[----:B------:R1:W3:Y:S01]  /*9550*/  MUFU.EX2 R132, R183 ;  /* 0x000000b700847308 */ /* 0x0002e20000000800 */
[----:B----4-:R-:W-:Y:S01]  /*9560*/  @!P2 FMUL R125, R125, R125 ;  /* 0x0000007d7d7da220 */ /* 0x010fe20000400000 */
[----:B------:R-:W-:Y:S01]  /*9570*/  FSETP.GEU.AND P2, PT, R188, -126, PT ;  /* 0xc2fc0000bc00780b */ /* 0x000fe20003f4e000 */
[----:B------:R-:W-:-:S05]  /*9580*/  @!P6 FMUL R189, R189, 0.5 ;  /* 0x3f000000bdbde820 */ /* 0x000fca0000400000 */
[----:B------:R-:W-:Y:S01]  /*9590*/  @!P5 FMUL R187, R187, 0.5 ;  /* 0x3f000000bbbbd820 */ /* 0x000fe20000400000 */
[----:B--2---:R-:W-:Y:S01]  /*95a0*/  @!P3 FMUL R129, R129, R129 ;  /* 0x000000818181b220 */ /* 0x004fe20000400000 */
[----:B------:R-:W-:Y:S01]  /*95b0*/  FSETP.GEU.AND P3, PT, R137, -126, PT ;  /* 0xc2fc00008900780b */ /* 0x000fe20003f6e000 */
[----:B------:R2:W4:Y:S01]  /*95c0*/  MUFU.EX2 R128, R189 ;  /* 0x000000bd00807308 */ /* 0x0005220000000800 */
[----:B-1----:R-:W-:-:S03]  /*95d0*/  FFMA R183, R140, UR5, -R182 ;  /* 0x000000058cb77c23 */ /* 0x002fc600080008b6 */
[----:B------:R-:W-:Y:S01]  /*95e0*/  @!P2 FMUL R188, R188, 0.5 ;  /* 0x3f000000bcbca820 */ /* 0x000fe20000400000 */
[----:B---3--:R-:W-:Y:S01]  /*95f0*/  @!P4 FMUL R132, R132, R132 ;  /* 0x000000848484c220 */ /* 0x008fe20000400000 */
[----:B------:R-:W-:Y:S02]  /*9600*/  FSETP.GEU.AND P4, PT, R183, -126, PT ;  /* 0xc2fc0000b700780b */ /* 0x000fe40003f8e000 */
[----:B------:R-:W1:Y:S01]  /*9610*/  MUFU.EX2 R133, R187 ;  /* 0x000000bb00857308 */ /* 0x000e620000000800 */
[----:B--2---:R-:W-:-:S03]  /*9620*/  FFMA R189, R136, UR5, -R182 ;  /* 0x0000000588bd7c23 */ /* 0x004fc600080008b6 */
[----:B------:R-:W-:-:S04]  /*9630*/  @!P3 FMUL R137, R137, 0.5 ;  /* 0x3f0000008989b820 */ /* 0x000fc80000400000 */
[----:B------:R-:W2:Y:S01]  /*9640*/  MUFU.EX2 R136, R188 ;  /* 0x000000bc00887308 */ /* 0x000ea20000000800 */
[----:B----4-:R-:W-:Y:S01]  /*9650*/  @!P6 FMUL R128, R128, R128 ;  /* 0x000000808080e220 */ /* 0x010fe20000400000 */
        /* <DEDUP_REMOVED lines=17> */
[----:B--2---:R-:W-:-:S04]  /*9770*/  FFMA R189, R168, UR5, -R182 ;  /* 0x00000005a8bd7c23 */ /* 0x004fc800080008b6 */
[----:B------:R-:W-:Y:S01]  /*9780*/  @!P3 FMUL R148, R148, 0.5 ;  /* 0x3f0000009494b820 */ /* 0x000fe20000400000 */
[----:B------:R1:W2:Y:S01]  /*9790*/  MUFU.EX2 R187, R144 ;  /* 0x0000009000bb7308 */ /* 0x0002a20000000800 */
[----:B---3--:R-:W-:Y:S01]  /*97a0*/  FFMA R141, R152, UR5, -R182 ;  /* 0x00000005988d7c23 */ /* 0x008fe200080008b6 */
[----:B----4-:R-:W-:Y:S01]  /*97b0*/  @!P6 FMUL R140, R140, R140 ;  /* 0x0000008c8c8ce220 */ /* 0x010fe20000400000 */
[----:B------:R-:W-:-:S04]  /*97c0*/  FSETP.GEU.AND P6, PT, R145, -126, PT ;  /* 0xc2fc00009100780b */ /* 0x000fc80003fce000 */
[----:B------:R-:W-:Y:S01]  /*97d0*/  @!P4 FMUL R149, R149, 0.5 ;  /* 0x3f0000009595c820 */ /* 0x000fe20000400000 */
[----:B------:R3:W4:Y:S01]  /*97e0*/  MUFU.EX2 R152, R148 ;  /* 0x0000009400987308 */ /* 0x0007220000000800 */
[----:B-1----:R-:W-:Y:S01]  /*97f0*/  FFMA R144, R153, UR5, -R182 ;  /* 0x0000000599907c23 */ /* 0x002fe200080008b6 */
[----:B-----5:R-:W-:Y:S01]  /*9800*/  @!P5 FMUL R188, R188, R188 ;  /* 0x000000bcbcbcd220 */ /* 0x020fe20000400000 */
[----:B------:R-:W-:-:S05]  /*9810*/  FSETP.GEU.AND P5, PT, R141, -126, PT ;  /* 0xc2fc00008d00780b */ /* 0x000fca0003fae000 */
[----:B------:R-:W-:Y:S01]  /*9820*/  @!P6 FMUL R145, R145, 0.5 ;  /* 0x3f0000009191e820 */ /* 0x000fe20000400000 */
[----:B--2---:R-:W-:Y:S01]  /*9830*/  @!P2 FMUL R187, R187, R187 ;  /* 0x000000bbbbbba220 */ /* 0x004fe20000400000 */
[----:B------:R-:W-:Y:S01]  /*9840*/  FSETP.GEU.AND P2, PT, R144, -126, PT ;  /* 0xc2fc00009000780b */ /* 0x000fe20003f4e000 */
[----:B---3--:R-:W-:Y:S01]  /*9850*/  FFMA R148, R157, UR5, -R182 ;  /* 0x000000059d947c23 */ /* 0x008fe200080008b6 */
[----:B------:R1:W2:Y:S04]  /*9860*/  MUFU.EX2 R153, R149 ;  /* 0x0000009500997308 */ /* 0x0002a80000000800 */
[----:B------:R-:W-:Y:S01]  /*9870*/  @!P5 FMUL R141, R141, 0.5 ;  /* 0x3f0000008d8dd820 */ /* 0x000fe20000400000 */
[----:B----4-:R-:W-:Y:S01]  /*9880*/  @!P3 FMUL R152, R152, R152 ;  /* 0x000000989898b220 */ /* 0x010fe20000400000 */
[----:B------:R-:W-:-:S02]  /*9890*/  FSETP.GEU.AND P3, PT, R148, -126, PT ;  /* 0xc2fc00009400780b */ /* 0x000fc40003f6e000 */
[----:B------:R3:W4:Y:S01]  /*98a0*/  MUFU.EX2 R190, R145 ;  /* 0x0000009100be7308 */ /* 0x0007220000000800 */
[----:B-1----:R-:W-:Y:S02]  /*98b0*/  FFMA R149, R160, UR5, -R182 ;  /* 0x00000005a0957c23 */ /* 0x002fe400080008b6 */
[----:B------:R-:W-:-:S05]  /*98c0*/  @!P2 FMUL R144, R144, 0.5 ;  /* 0x3f0000009090a820 */ /* 0x000fca0000400000 */
[----:B------:R1:W5:Y:S01]  /*98d0*/  MUFU.EX2 R157, R144 ;  /* 0x00000090009d7308 */ /* 0x0003620000000800 */
[----:B---3--:R-:W-:Y:S01]  /*98e0*/  FFMA R145, R156, UR5, -R182 ;  /* 0x000000059c917c23 */ /* 0x008fe200080008b6 */
[----:B--2---:R-:W-:Y:S01]  /*98f0*/  @!P4 FMUL R153, R153, R153 ;  /* 0x000000999999c220 */ /* 0x004fe20000400000 */
[----:B------:R-:W-:Y:S01]  /*9900*/  @!P3 FMUL R148, R148, 0.5 ;  /* 0x3f0000009494b820 */ /* 0x000fe20000400000 */
[----:B------:R-:W-:-:S04]  /*9910*/  FSETP.GEU.AND P4, PT, R149, -126, PT ;  /* 0xc2fc00009500780b */ /* 0x000fc80003f8e000 */
[----:B------:R2:W3:Y:S01]  /*9920*/  MUFU.EX2 R156, R141 ;  /* 0x0000008d009c7308 */ /* 0x0004e20000000800 */
[--C-:B-1----:R-:W-:Y:S01]  /*9930*/  FFMA R144, R164, UR5, -R182.reuse ;  /* 0x00000005a4907c23 */ /* 0x102fe200080008b6 */
[----:B----4-:R-:W-:Y:S01]  /*9940*/  @!P6 FMUL R190, R190, R190 ;  /* 0x000000bebebee220 */ /* 0x010fe20000400000 */
[----:B------:R-:W-:Y:S01]  /*9950*/  FSETP.GEU.AND P6, PT, R145, -126, PT ;  /* 0xc2fc00009100780b */ /* 0x000fe20003fce000 */
[----:B--2---:R-:W-:Y:S01]  /*9960*/  FFMA R141, R161, UR5, -R182 ;  /* 0x00000005a18d7c23 */ /* 0x004fe200080008b6 */
[----:B-----5:R-:W-:-:S03]  /*9970*/  @!P2 FMUL R157, R157, R157 ;  /* 0x0000009d9d9da220 */ /* 0x020fc60000400000 */
[----:B------:R1:W2:Y:S01]  /*9980*/  MUFU.EX2 R161, R148 ;  /* 0x0000009400a17308 */ /* 0x0002a20000000800 */
[----:B------:R-:W-:Y:S01]  /*9990*/  FSETP.GEU.AND P2, PT, R144, -126, PT ;  /* 0xc2fc00009000780b */ /* 0x000fe20003f4e000 */
[----:B------:R-:W-:-:S06]  /*99a0*/  @!P4 FMUL R149, R149, 0.5 ;  /* 0x3f0000009595c820 */ /* 0x000fcc0000400000 */
[----:B------:R-:W-:Y:S01]  /*99b0*/  @!P6 FMUL R145, R145, 0.5 ;  /* 0x3f0000009191e820 */ /* 0x000fe20000400000 */
[----:B---3--:R-:W-:Y:S01]  /*99c0*/  @!P5 FMUL R156, R156, R156 ;  /* 0x0000009c9c9cd220 */ /* 0x008fe20000400000 */
[----:B------:R-:W-:Y:S01]  /*99d0*/  FSETP.GEU.AND P5, PT, R141, -126, PT ;  /* 0xc2fc00008d00780b */ /* 0x000fe20003fae000 */
[----:B------:R3:W4:Y:S01]  /*99e0*/  MUFU.EX2 R164, R149 ;  /* 0x0000009500a47308 */ /* 0x0007220000000800 */
[----:B-1----:R-:W-:Y:S02]  /*99f0*/  FFMA R148, R172, UR5, -R182 ;  /* 0x00000005ac947c23 */ /* 0x002fe400080008b6 */
[----:B------:R-:W-:-:S05]  /*9a00*/  @!P2 FMUL R144, R144, 0.5 ;  /* 0x3f0000009090a820 */ /* 0x000fca0000400000 */
[----:B------:R1:W5:Y:S01]  /*9a10*/  MUFU.EX2 R160, R145 ;  /* 0x0000009100a07308 */ /* 0x0003620000000800 */
[----:B--2---:R-:W-:Y:S01]  /*9a20*/  @!P3 FMUL R161, R161, R161 ;  /* 0x000000a1a1a1b220 */ /* 0x004fe20000400000 */
[----:B------:R-:W-:Y:S01]  /*9a30*/  FSETP.GEU.AND P3, PT, R189, -126, PT ;  /* 0xc2fc0000bd00780b */ /* 0x000fe20003f6e000 */
[----:B---3--:R-:W-:Y:S01]  /*9a40*/  FADD R149, R175, R174 ;  /* 0x000000aeaf957221 */ /* 0x008fe20000000000 */
[----:B------:R-:W-:-:S03]  /*9a50*/  @!P5 FMUL R141, R141, 0.5 ;  /* 0x3f0000008d8dd820 */ /* 0x000fc60000400000 */
[----:B------:R-:W-:Y:S01]  /*9a60*/  FADD R199, R149, R192 ;  /* 0x000000c095c77221 */ /* 0x000fe20000000000 */
[----:B------:R2:W3:Y:S01]  /*9a70*/  MUFU.EX2 R165, R141 ;  /* 0x0000008d00a57308 */ /* 0x0004e20000000800 */
[----:B-1----:R-:W-:Y:S01]  /*9a80*/  FFMA R145, R169, UR5, -R182 ;  /* 0x00000005a9917c23 */ /* 0x002fe200080008b6 */
[----:B----4-:R-:W-:Y:S01]  /*9a90*/  @!P4 FMUL R164, R164, R164 ;  /* 0x000000a4a4a4c220 */ /* 0x010fe20000400000 */
[----:B------:R-:W-:-:S03]  /*9aa0*/  FADD R149, R162, R15 ;  /* 0x0000000fa2957221 */ /* 0x000fc60000000000 */
[----:B------:R-:W-:Y:S01]  /*9ab0*/  FSETP.GEU.AND P4, PT, R145, -126, PT ;  /* 0xc2fc00009100780b */ /* 0x000fe20003f8e000 */
[----:B------:R-:W-:Y:S01]  /*9ac0*/  @!P3 FMUL R189, R189, 0.5 ;  /* 0x3f000000bdbdb820 */ /* 0x000fe20000400000 */
[----:B------:R1:W4:Y:S01]  /*9ad0*/  MUFU.EX2 R168, R144 ;  /* 0x0000009000a87308 */ /* 0x0003220000000800 */
[----:B--2---:R-:W-:Y:S01]  /*9ae0*/  FADD R141, R21, R134 ;  /* 0x00000086158d7221 */ /* 0x004fe20000000000 */
[----:B-----5:R-:W-:Y:S01]  /*9af0*/  @!P6 FMUL R160, R160, R160 ;  /* 0x000000a0a0a0e220 */ /* 0x020fe20000400000 */
[----:B------:R-:W-:-:S05]  /*9b00*/  FSETP.GEU.AND P6, PT, R191, -126, PT ;  /* 0xc2fc0000bf00780b */ /* 0x000fca0003fce000 */
[----:B------:R-:W2:Y:S01]  /*9b10*/  MUFU.EX2 R189, R189 ;  /* 0x000000bd00bd7308 */ /* 0x000ea20000000800 */
[----:B---3--:R-:W-:Y:S01]  /*9b20*/  @!P5 FMUL R165, R165, R165 ;  /* 0x000000a5a5a5d220 */ /* 0x008fe20000400000 */
[----:B------:R-:W-:Y:S01]  /*9b30*/  FSETP.GEU.AND P5, PT, R148, -126, PT ;  /* 0xc2fc00009400780b */ /* 0x000fe20003fae000 */
[----:B------:R-:W-:Y:S01]  /*9b40*/  @!P4 FMUL R145, R145, 0.5 ;  /* 0x3f0000009191c820 */ /* 0x000fe20000400000 */
[----:B-1----:R-:W-:Y:S01]  /*9b50*/  FADD R144, -R20, R13 ;  /* 0x0000000d14907221 */ /* 0x002fe20000000100 */
[--C-:B------:R-:W-:Y:S01]  /*9b60*/  FFMA R13, R173, UR5, -R182.reuse ;  /* 0x00000005ad0d7c23 */ /* 0x100fe200080008b6 */
[----:B------:R-:W-:Y:S01]  /*9b70*/  FFMA R173, R177, UR5, -R182 ;  /* 0x00000005b1ad7c23 */ /* 0x000fe200080008b6 */
[----:B------:R-:W-:Y:S01]  /*9b80*/  FADD R20, R163, R120 ;  /* 0x00000078a3147221 */ /* 0x000fe20000000000 */
[----:B------:R1:W3:Y:S01]  /*9b90*/  MUFU.EX2 R172, R145 ;  /* 0x0000009100ac7308 */ /* 0x0002e20000000800 */
[----:B----4-:R-:W-:Y:S01]  /*9ba0*/  @!P2 FMUL R168, R168, R168 ;  /* 0x000000a8a8a8a220 */ /* 0x010fe20000400000 */
[----:B------:R-:W-:Y:S01]  /*9bb0*/  FSETP.GEU.AND P2, PT, R176, -126, PT ;  /* 0xc2fc0000b000780b */ /* 0x000fe20003f4e000 */
[----:B------:R-:W-:Y:S01]  /*9bc0*/  FADD R141, R141, R20 ;  /* 0x000000148d8d7221 */ /* 0x000fe20000000000 */
[----:B------:R-:W-:Y:S01]  /*9bd0*/  @!P6 FMUL R191, R191, 0.5 ;  /* 0x3f000000bfbfe820 */ /* 0x000fe20000400000 */
[----:B------:R-:W-:Y:S01]  /*9be0*/  FADD R182, R126, R155 ;  /* 0x0000009b7eb67221 */ /* 0x000fe20000000000 */
[----:B------:R-:W-:Y:S01]  /*9bf0*/  FADD R177, R159, R122 ;  /* 0x0000007a9fb17221 */ /* 0x000fe20000000000 */
[----:B------:R-:W-:Y:S01]  /*9c00*/  @!P5 FMUL R148, R148, 0.5 ;  /* 0x3f0000009494d820 */ /* 0x000fe20000400000 */
[----:B------:R-:W4:Y:S01]  /*9c10*/  MUFU.EX2 R169, R191 ;  /* 0x000000bf00a97308 */ /* 0x000f220000000800 */
[----:B--2---:R-:W-:Y:S01]  /*9c20*/  @!P3 FMUL R189, R189, R189 ;  /* 0x000000bdbdbdb220 */ /* 0x004fe20000400000 */
[----:B------:R-:W-:Y:S01]  /*9c30*/  FSETP.GEU.AND P3, PT, R173, -126, PT ;  /* 0xc2fc0000ad00780b */ /* 0x000fe20003f6e000 */
[----:B-1----:R-:W-:Y:S01]  /*9c40*/  FADD R145, R142, R167 ;  /* 0x000000a78e917221 */ /* 0x002fe20000000000 */
[----:B------:R-:W-:Y:S01]  /*9c50*/  FMUL R194, R144, UR5 ;  /* 0x0000000590c27c20 */ /* 0x000fe20008400000 */
[----:B------:R-:W-:-:S02]  /*9c60*/  FADD R144, R121, R156 ;  /* 0x0000009c79907221 */ /* 0x000fc40000000000 */
[----:B------:R-:W-:Y:S01]  /*9c70*/  @!P2 FMUL R176, R176, 0.5 ;  /* 0x3f000000b0b0a820 */ /* 0x000fe20000400000 */
[----:B------:R1:W2:Y:S01]  /*9c80*/  MUFU.EX2 R14, R148 ;  /* 0x00000094000e7308 */ /* 0x0002a20000000800 */
[----:B---3--:R-:W-:Y:S01]  /*9c90*/  @!P4 FMUL R172, R172, R172 ;  /* 0x000000acacacc220 */ /* 0x008fe20000400000 */
[----:B------:R-:W-:Y:S01]  /*9ca0*/  FSETP.GEU.AND P4, PT, R13, -126, PT ;  /* 0xc2fc00000d00780b */ /* 0x000fe20003f8e000 */
[----:B------:R-:W-:Y:S01]  /*9cb0*/  FADD R196, R145, R182 ;  /* 0x000000b691c47221 */ /* 0x000fe20000000000 */
[----:B------:R-:W-:Y:S01]  /*9cc0*/  FADD R145, R146, R135 ;  /* 0x0000008792917221 */ /* 0x000fe20000000000 */
[----:B------:R-:W-:Y:S01]  /*9cd0*/  FADD R182, R137, R172 ;  /* 0x000000ac89b67221 */ /* 0x000fe20000000000 */
[----:B------:R-:W-:Y:S01]  /*9ce0*/  F2FP.BF16.F32.PACK_AB R135, R170, R135 ;  /* 0x00000087aa87723e */ /* 0x000fe200000010ff */
[----:B------:R-:W-:Y:S01]  /*9cf0*/  @!P3 FMUL R173, R173, 0.5 ;  /* 0x3f000000adadb820 */ /* 0x000fe20000400000 */
[----:B------:R3:W5:Y:S01]  /*9d00*/  MUFU.EX2 R20, R176 ;  /* 0x000000b000147308 */ /* 0x0007620000000800 */
[----:B-1----:R-:W-:Y:S01]  /*9d10*/  FADD R148, R150, R123 ;  /* 0x0000007b96947221 */ /* 0x002fe20000000000 */
[----:B----4-:R-:W-:Y:S01]  /*9d20*/  @!P6 FMUL R169, R169, R169 ;  /* 0x000000a9a9a9e220 */ /* 0x010fe20000400000 */
[----:B------:R-:W-:Y:S01]  /*9d30*/  FSETP.GEU.AND P6, PT, R179, -126, PT ;  /* 0xc2fc0000b300780b */ /* 0x000fe20003fce000 */
[----:B------:R-:W-:Y:S01]  /*9d40*/  FADD R196, R196, R199 ;  /* 0x000000c7c4c47221 */ /* 0x000fe20000000000 */
[----:B------:R-:W-:Y:S01]  /*9d50*/  FADD R200, R148, R177 ;  /* 0x000000b194c87221 */ /* 0x000fe20000000000 */
[----:B------:R-:W-:Y:S01]  /*9d60*/  FADD R148, R166, R131 ;  /* 0x00000083a6947221 */ /* 0x000fe20000000000 */
[----:B------:R-:W-:Y:S01]  /*9d70*/  @!P4 FMUL R13, R13, 0.5 ;  /* 0x3f0000000d0dc820 */ /* 0x000fe20000400000 */
[----:B------:R-:W1:Y:S01]  /*9d80*/  MUFU.EX2 R173, R173 ;  /* 0x000000ad00ad7308 */ /* 0x000e620000000800 */
        /* <DEDUP_REMOVED lines=8> */
[----:B-----5:R-:W-:Y:S01]  /*9e10*/  @!P2 FMUL R20, R20, R20 ;  /* 0x000000141414a220 */ /* 0x020fe20000400000 */
[----:B------:R-:W-:Y:S01]  /*9e20*/  FSETP.GEU.AND P2, PT, R181, -126, PT ;  /* 0xc2fc0000b500780b */ /* 0x000fe20003f4e000 */
[----:B------:R-:W-:Y:S01]  /*9e30*/  FADD R176, R143, R158 ;  /* 0x0000009e8fb07221 */ /* 0x000fe20000000000 */
[----:B------:R-:W-:Y:S01]  /*9e40*/  FADD R145, R151, R170 ;  /* 0x000000aa97917221 */ /* 0x000fe20000000000 */
[----:B------:R-:W-:Y:S01]  /*9e50*/  FADD R201, R148, R149 ;  /* 0x0000009594c97221 */ /* 0x000fe20000000000 */
[----:B------:R-:W-:Y:S01]  /*9e60*/  FADD R149, R140, R189 ;  /* 0x000000bd8c957221 */ /* 0x000fe20000000000 */
[----:B------:R-:W-:Y:S01]  /*9e70*/  @!P5 FMUL R180, R180, 0.5 ;  /* 0x3f000000b4b4d820 */ /* 0x000fe20000400000 */
[----:B------:R-:W-:Y:S01]  /*9e80*/  FADD R198, R145, R176 ;  /* 0x000000b091c67221 */ /* 0x000fe20000000000 */
[----:B-1----:R-:W-:Y:S01]  /*9e90*/  @!P3 FMUL R173, R173, R173 ;  /* 0x000000adadadb220 */ /* 0x002fe20000400000 */
[----:B------:R-:W-:Y:S01]  /*9ea0*/  FSETP.GEU.AND P3, PT, R194, -126, PT ;  /* 0xc2fc0000c200780b */ /* 0x000fe20003f6e000 */
[----:B------:R-:W1:Y:S01]  /*9eb0*/  MUFU.EX2 R13, R180 ;  /* 0x000000b4000d7308 */ /* 0x000e620000000800 */
[----:B------:R-:W-:Y:S01]  /*9ec0*/  FADD R148, R129, R164 ;  /* 0x000000a481947221 */ /* 0x000fe20000000000 */
[----:B------:R-:W-:Y:S01]  /*9ed0*/  FADD R191, R187, R20 ;  /* 0x00000014bbbf7221 */ /* 0x000fe20000000000 */
[----:B------:R-:W-:Y:S01]  /*9ee0*/  FADD R192, R144, R149 ;  /* 0x0000009590c07221 */ /* 0x000fe20000000000 */
[----:B------:R-:W-:Y:S01]  /*9ef0*/  @!P2 FMUL R181, R181, 0.5 ;  /* 0x3f000000b5b5a820 */ /* 0x000fe20000400000 */
[----:B------:R-:W-:Y:S01]  /*9f00*/  FADD R144, R125, R160 ;  /* 0x000000a07d907221 */ /* 0x000fe20000000000 */
[----:B------:R-:W-:Y:S01]  /*9f10*/  FADD R149, R183, R14 ;  /* 0x0000000eb7957221 */ /* 0x000fe20000000000 */
[----:B------:R-:W-:Y:S01]  /*9f20*/  FADD R145, R124, R157 ;  /* 0x0000009d7c917221 */ /* 0x000fe20000000000 */
[----:B------:R-:W3:Y:S01]  /*9f30*/  MUFU.EX2 R176, R181 ;  /* 0x000000b500b07308 */ /* 0x000ee20000000800 */
[----:B--2---:R-:W-:Y:S01]  /*9f40*/  @!P4 FMUL R177, R177, R177 ;  /* 0x000000b1b1b1c220 */ /* 0x004fe20000400000 */
[----:B------:R-:W-:Y:S01]  /*9f50*/  FADD R193, R148, R191 ;  /* 0x000000bf94c17221 */ /* 0x000fe20000000000 */
[----:B------:R-:W-:Y:S01]  /*9f60*/  FADD R191, R144, R149 ;  /* 0x0000009590bf7221 */ /* 0x000fe20000000000 */
[----:B------:R-:W-:Y:S01]  /*9f70*/  @!P3 FMUL R194, R194, 0.5 ;  /* 0x3f000000c2c2b820 */ /* 0x000fe20000400000 */
[----:B------:R-:W-:Y:S01]  /*9f80*/  FADD R144, R128, R161 ;  /* 0x000000a180907221 */ /* 0x000fe20000000000 */
[----:B------:R-:W-:Y:S01]  /*9f90*/  FADD R182, R145, R182 ;  /* 0x000000b691b67221 */ /* 0x000fe20000000000 */
[----:B------:R-:W-:Y:S01]  /*9fa0*/  FADD R149, R188, R177 ;  /* 0x000000b1bc957221 */ /* 0x000fe20000000000 */
[----:B------:R-:W-:Y:S01]  /*9fb0*/  FADD R145, R132, R165 ;  /* 0x000000a584917221 */ /* 0x000fe20000000000 */
[----:B------:R-:W-:Y:S01]  /*9fc0*/  FADD R148, R190, R173 ;  /* 0x000000adbe947221 */ /* 0x000fe20000000000 */
[----:B------:R-:W-:Y:S01]  /*9fd0*/  @!P6 FMUL R179, R179, 0.5 ;  /* 0x3f000000b3b3e820 */ /* 0x000fe20000400000 */
[----:B-1----:R-:W-:Y:S01]  /*9fe0*/  @!P5 FMUL R13, R13, R13 ;  /* 0x0000000d0d0dd220 */ /* 0x002fe20000400000 */
[----:B------:R-:W-:Y:S01]  /*9ff0*/  FADD R149, R144, R149 ;  /* 0x0000009590957221 */ /* 0x000fe20000000000 */
[----:B------:R-:W-:Y:S01]  /*a000*/  FADD R195, R145, R148 ;  /* 0x0000009491c37221 */ /* 0x000fe20000000000 */
[----:B------:R-:W1:Y:S01]  /*a010*/  MUFU.EX2 R194, R194 ;  /* 0x000000c200c27308 */ /* 0x000e620000000800 */
[----:B------:R-:W-:Y:S01]  /*a020*/  FADD R145, R133, R168 ;  /* 0x000000a885917221 */ /* 0x000fe20000000000 */
[----:B------:R-:W-:Y:S01]  /*a030*/  FADD R180, R152, R13 ;  /* 0x0000000d98b47221 */ /* 0x000fe20000000000 */
[----:B---3--:R-:W-:Y:S01]  /*a040*/  @!P2 FMUL R176, R176, R176 ;  /* 0x000000b0b0b0a220 */ /* 0x008fe20000400000 */
[----:B------:R-:W-:Y:S01]  /*a050*/  FADD R148, R136, R169 ;  /* 0x000000a988947221 */ /* 0x000fe20000000000 */
[----:B------:R-:W-:Y:S01]  /*a060*/  FADD R141, R141, R200 ;  /* 0x000000c88d8d7221 */ /* 0x000fe20000000000 */
[----:B------:R-:W-:Y:S01]  /*a070*/  FADD R180, R145, R180 ;  /* 0x000000b491b47221 */ /* 0x000fe20000000000 */
[----:B------:R-:W-:Y:S01]  /*a080*/  FADD R181, R153, R176 ;  /* 0x000000b099b57221 */ /* 0x000fe20000000000 */
[----:B------:R2:W3:Y:S01]  /*a090*/  MUFU.EX2 R144, R179 ;  /* 0x000000b300907308 */ /* 0x0004e20000000800 */
        /* <DEDUP_REMOVED lines=11> */
[----:B--2---:R-:W-:Y:S01]  /*a150*/  SHF.L.U32 R179, R22, 0x1f, RZ ;  /* 0x0000001f16b37819 */ /* 0x004fe200000006ff */
[----:B------:R-:W-:Y:S01]  /*a160*/  FADD R141, R141, R196 ;  /* 0x000000c48d8d7221 */ /* 0x000fe20000000000 */
[----:B-1----:R-:W-:Y:S01]  /*a170*/  @!P3 FMUL R194, R194, R194 ;  /* 0x000000c2c2c2b220 */ /* 0x002fe20000400000 */
[----:B------:R-:W-:Y:S01]  /*a180*/  FADD R191, R191, R182 ;  /* 0x000000b6bfbf7221 */ /* 0x000fe20000000000 */
[----:B------:R-:W-:Y:S01]  /*a190*/  F2FP.BF16.F32.PACK_AB R151, R151, R146 ;  /* 0x000000929797723e */ /* 0x000fe200000010ff */
[----:B---3--:R-:W-:Y:S01]  /*a1a0*/  @!P6 FMUL R144, R144, R144 ;  /* 0x000000909090e220 */ /* 0x008fe20000400000 */
[----:B------:R-:W-:Y:S01]  /*a1b0*/  F2FP.BF16.F32.PACK_AB R145, R175, R150 ;  /* 0x00000096af91723e */ /* 0x000fe200000010ff */
[----:B------:R1:W2:Y:S01]  /*a1c0*/  SYNCS.PHASECHK.TRANS64.TRYWAIT P2, [UR10+0x4c400], R179 ;  /* 0x04c400b3ff0075a7 */ /* 0x0002a2000804014a */
[----:B------:R-:W-:Y:S01]  /*a1d0*/  FFMA R3, R194, R3, R141 ;  /* 0x00000003c2037223 */ /* 0x000fe2000000008d */
[----:B------:R-:W-:Y:S01]  /*a1e0*/  FFMA R5, R144, R5, R191 ;  /* 0x0000000590057223 */ /* 0x000fe200000000bf */
        /* <DEDUP_REMOVED lines=49> */
[-C--:B------:R-:W-:Y:S01]  /*a500*/  FMUL R26, R26, R194.reuse ;  /* 0x000000c21a1a7220 */ /* 0x080fe20000400000 */
[----:B------:R-:W-:Y:S01]  /*a510*/  F2FP.BF16.F32.PACK_AB R150, R128, R125 ;  /* 0x0000007d8096723e */ /* 0x000fe200000010ff */
[-C--:B------:R-:W-:Y:S01]  /*a520*/  FMUL R27, R27, R194.reuse ;  /* 0x000000c21b1b7220 */ /* 0x080fe20000400000 */
        /* <DEDUP_REMOVED lines=13> */
[----:B------:R-:W-:Y:S01]  /*a600*/  FMUL R42, R42, R194 ;  /* 0x000000c22a2a7220 */ /* 0x000fe20000400000 */
[----:B------:R-:W-:Y:S01]  /*a610*/  F2FP.BF16.F32.PACK_AB R133, R167, R134 ;  /* 0x00000086a785723e */ /* 0x000fe200000010ff */
[----:B------:R-:W-:Y:S01]  /*a620*/  FMUL R43, R43, R194 ;  /* 0x000000c22b2b7220 */ /* 0x000fe20000400000 */
[----:B------:R-:W-:Y:S01]  /*a630*/  F2FP.BF16.F32.PACK_AB R125, R155, R120 ;  /* 0x000000789b7d723e */ /* 0x000fe200000010ff */
[----:B------:R-:W-:Y:S01]  /*a640*/  FMUL R46, R46, R194 ;  /* 0x000000c22e2e7220 */ /* 0x000fe20000400000 */
        /* <DEDUP_REMOVED lines=53> */
[----:B------:R-:W-:Y:S01]  /*a9a0*/  F2FP.BF16.F32.PACK_AB R122, R176, R13 ;  /* 0x0000000db07a723e */ /* 0x000fe200000010ff */
[----:B-12---:R-:W-:Y:S06]  /*a9b0*/  @!P0 BRA `(.L_x_41) ;  /* 0x0000000000048947 */ /* 0x006fec0003800000 */
[----:B------:R-:W-:Y:S01]  /*a9c0*/  BPT.TRAP 0x1 ;  /* 0x000000040000795c */ /* 0x000fe20000300000 */
.L_x_41:
[----:B------:R-:W-:Y:S05]  /*a9d0*/  @P2 BRA `(.L_x_42) ;  /* 0x0000000000082947 */ /* 0x000fea0003800000 */
[----:B------:R-:W1:Y:S02]  /*a9e0*/  SYNCS.PHASECHK.TRANS64.TRYWAIT P2, [UR10+0x4c400], R179 ;  /* 0x04c400b3ff0075a7 */ /* 0x000e64000804014a */
[----:B-1----:R-:W-:Y:S05]  /*a9f0*/  @!P2 BRA `(.L_x_43) ;  /* 0x0000004800c4a947 */ /* 0x002fea0003800000 */
.L_x_42:
        /* <DEDUP_REMOVED lines=44> */
.L_x_44:
[----:B------:R-:W-:-:S04]  /*acc0*/  ULEA UR10, UR4, UR37, 0x3 ;  /* 0x00000025040a7291 */ /* 0x000fc8000f8e183f */
[----:B------:R-:W-:-:S04]  /*acd0*/  UIADD3 UR10, UR10, 0x4c428, URZ ;  /* 0x0004c4280a0a7890 */ /* 0x000fc8000fffe03f */
[----:B------:R-:W-:-:S09]  /*ace0*/  UPRMT UR10, URZ, 0x654, UR10 ;  /* 0x000006543f0a7896 */ /* 0x000fd2000800000a */
[----:B------:R-:W-:Y:S01]  /*acf0*/  SYNCS.ARRIVE.TRANS64.RED.A1T0 RZ, [UR10], RZ ;  /* 0x000000ffffff79a7 */ /* 0x000fe2000810040a */
[----:B------:R-:W-:Y:S05]  /*ad00*/  @P1 BRA `(.L_x_45) ;  /* 0x0000000000041947 */ /* 0x000fea0003800000 */
[----:B------:R-:W-:Y:S01]  /*ad10*/  BPT.TRAP 0x1 ;  /* 0x000000040000795c */ /* 0x000fe20000300000 */
.L_x_45:
[----:B------:R-:W-:-:S04]  /*ad20*/  UIADD3 UR4, UR4, 0x1, URZ ;  /* 0x0000000104047890 */ /* 0x000fc8000fffe03f */
[----:B------:R-:W-:-:S04]  /*ad30*/  UISETP.NE.AND UP0, UPT, UR4, 0x5, UPT ;  /* 0x000000050400788c */ /* 0x000fc8000bf05270 */
[----:B------:R-:W-:Y:S01]  /*ad40*/  USEL UR10, UR4, URZ, UP0 ;  /* 0x0000003f040a7287 */ /* 0x000fe20008000000 */
[----:B------:R-:W-:Y:S11]  /*ad50*/  @!P0 BRA `(.L_x_46) ;  /* 0x0000000000048947 */ /* 0x000ff60003800000 */
[----:B------:R-:W-:Y:S01]  /*ad60*/  BPT.TRAP 0x1 ;  /* 0x000000040000795c */ /* 0x000fe20000300000 */
.L_x_46:
[----:B------:R-:W-:-:S04]  /*ad70*/  ULEA UR4, UR10, UR37, 0x3 ;  /* 0x000000250a047291 */ /* 0x000fc8000f8e183f */
[----:B------:R-:W-:-:S04]  /*ad80*/  UIADD3 UR4, UR4, 0x4c428, URZ ;  /* 0x0004c42804047890 */ /* 0x000fc8000fffe03f */
[----:B------:R-:W-:-:S09]  /*ad90*/  UPRMT UR4, URZ, 0x654, UR4 ;  /* 0x000006543f047896 */ /* 0x000fd20008000004 */
[----:B------:R-:W-:Y:S01]  /*ada0*/  SYNCS.ARRIVE.TRANS64.RED.A1T0 RZ, [UR4], RZ ;  /* 0x000000ffffff79a7 */ /* 0x000fe20008100404 */
[----:B------:R-:W-:Y:S05]  /*adb0*/  @P1 BRA `(.L_x_47) ;  /* 0x0000000000041947 */ /* 0x000fea0003800000 */
[----:B------:R-:W-:Y:S01]  /*adc0*/  BPT.TRAP 0x1 ;  /* 0x000000040000795c */ /* 0x000fe20000300000 */
.L_x_47:
[----:B------:R-:W-:Y:S01]  /*add0*/  UIADD3 UR6, UR6, 0x1, URZ ;  /* 0x0000000106067890 */ /* 0x000fe2000fffe03f */
[C---:B------:R-:W-:Y:S01]  /*ade0*/  ISETP.GT.AND P2, PT, R11.reuse, 0x1, PT ;  /* 0x000000010b00780c */ /* 0x040fe20003f44270 */
[----:B------:R-:W-:Y:S01]  /*adf0*/  UIADD3 UR4, UR10, 0x1, URZ ;  /* 0x000000010a047890 */ /* 0x000fe2000fffe03f */
[----:B------:R-:W-:Y:S01]  /*ae00*/  IADD3 R11, R11, -0x1, RZ ;  /* 0xffffffff0b0b7810 */ /* 0x000fe20007ffe0ff */
[----:B------:R-:W-:Y:S01]  /*ae10*/  UISETP.NE.AND UP1, UPT, UR6, 0x5, UPT ;  /* 0x000000050600788c */ /* 0x000fe2000bf25270 */
[----:B------:R-:W-:Y:S01]  /*ae20*/  IADD3 R4, R4, 0x80, RZ ;  /* 0x0000008004047810 */ /* 0x000fe20007ffe0ff */
[----:B------:R-:W-:Y:S01]  /*ae30*/  UISETP.NE.AND UP0, UPT, UR4, 0x5, UPT ;  /* 0x000000050400788c */ /* 0x000fe2000bf05270 */
[----:B-1----:R-:W-:Y:S01]  /*ae40*/  MOV R14, R10 ;  /* 0x0000000a000e7202 */ /* 0x002fe20000000f00 */
[----:B------:R-:W-:Y:S01]  /*ae50*/  USEL UR10, URZ, 0x1, UP1 ;  /* 0x000000013f0a7887 */ /* 0x000fe20008800000 */
[----:B------:R-:W-:Y:S01]  /*ae60*/  MOV R13, R12 ;  /* 0x0000000c000d7202 */ /* 0x000fe20000000f00 */
[----:B------:R-:W-:-:S02]  /*ae70*/  USEL UR4, UR4, URZ, UP0 ;  /* 0x0000003f04047287 */ /* 0x000fc40008000000 */
[----:B------:R-:W-:Y:S02]  /*ae80*/  USEL UR36, UR6, URZ, UP1 ;  /* 0x0000003f06247287 */ /* 0x000fe40008800000 */
[----:B------:R-:W-:Y:S01]  /*ae90*/  LOP3.LUT R22, R22, UR10, RZ, 0x3c, !PT ;  /* 0x0000000a16167c12 */ /* 0x000fe2000f8e3cff */
[----:B------:R-:W-:Y:S09]  /*aea0*/  @P2 BRA `(.L_x_48) ;  /* 0xffffffc400e42947 */ /* 0x000ff2000383ffff */
.L_x_37:
[----:B------:R-:W-:-:S13]  /*aeb0*/  R2UR UR5, R16 ;  /* 0x00000000100572ca */ /* 0x000fda00000e0000 */
[----:B------:R-:W-:-:S04]  /*aec0*/  ULOP3.LUT UR5, UR5, 0x1, URZ, 0xfc, !UPT ;  /* 0x0000000105057892 */ /* 0x000fc8000f8efc3f */
[----:B------:R-:W-:-:S06]  /*aed0*/  UISETP.NE.AND UP0, UPT, UR5, 0x3, UPT ;  /* 0x000000030500788c */ /* 0x000fcc000bf05270 */
[----:B------:R-:W-:-:S13]  /*aee0*/  PLOP3.LUT P2, PT, PT, PT, UP0, 0x80, 0x0 ;  /* 0x000000000000781c */ /* 0x000fda0003f4f008 */
[----:B------:R-:W-:Y:S05]  /*aef0*/  @!P2 BRA `(.L_x_49) ;  /* 0x000000000004a947 */ /* 0x000fea0003800000 */
[----:B------:R-:W-:Y:S01]  /*af00*/  BPT.TRAP 0x1 ;  /* 0x000000040000795c */ /* 0x000fe20000300000 */
.L_x_49:
[----:B------:R-:W-:Y:S01]  /*af10*/  R2UR UR6, R16 ;  /* 0x00000000100672ca */ /* 0x000fe200000e0000 */
[----:B------:R-:W-:-:S04]  /*af20*/  ULEA UR5, UR45, UR37, 0x3 ;  /* 0x000000252d057291 */ /* 0x000fc8000f8e183f */
[----:B------:R-:W-:-:S04]  /*af30*/  UIADD3 UR5, UR5, 0x4c460, URZ ;  /* 0x0004c46005057890 */ /* 0x000fc8000fffe03f */
[----:B------:R-:W-:-:S04]  /*af40*/  UPRMT UR5, URZ, 0x654, UR5 ;  /* 0x000006543f057896 */ /* 0x000fc80008000005 */
[----:B------:R-:W-:-:S05]  /*af50*/  UISETP.GT.U32.AND UP0, UPT, UR6, 0x1, UPT ;  /* 0x000000010600788c */ /* 0x000fca000bf04070 */
[----:B------:R-:W-:Y:S01]  /*af60*/  SYNCS.ARRIVE.TRANS64.RED.A1T0 RZ, [UR5], RZ ;  /* 0x000000ffffff79a7 */ /* 0x000fe20008100405 */
[----:B------:R-:W-:-:S13]  /*af70*/  PLOP3.LUT P2, PT, PT, PT, UP0, 0x80, 0x0 ;  /* 0x000000000000781c */ /* 0x000fda0003f4f008 */
[----:B------:R-:W-:Y:S05]  /*af80*/  @P2 BRA `(.L_x_50) ;  /* 0x0000000000042947 */ /* 0x000fea0003800000 */
[----:B------:R-:W-:Y:S01]  /*af90*/  BPT.TRAP 0x1 ;  /* 0x000000040000795c */ /* 0x000fe20000300000 */
.L_x_50:
[----:B------:R-:W-:Y:S05]  /*afa0*/  @!P0 BRA `(.L_x_51) ;  /* 0x0000000000048947 */ /* 0x000fea0003800000 */
[----:B------:R-:W-:Y:S01]  /*afb0*/  BPT.TRAP 0x1 ;  /* 0x000000040000795c */ /* 0x000fe20000300000 */
.L_x_51:
[----:B------:R-:W-:-:S04]  /*afc0*/  ULEA UR4, UR4, UR37, 0x3 ;  /* 0x0000002504047291 */ /* 0x000fc8000f8e183f */
[----:B------:R-:W-:-:S04]  /*afd0*/  UIADD3 UR4, UR4, 0x4c428, URZ ;  /* 0x0004c42804047890 */ /* 0x000fc8000fffe03f */
[----:B------:R-:W-:-:S09]  /*afe0*/  UPRMT UR4, URZ, 0x654, UR4 ;  /* 0x000006543f047896 */ /* 0x000fd20008000004 */
[----:B------:R-:W-:Y:S01]  /*aff0*/  SYNCS.ARRIVE.TRANS64.RED.A1T0 RZ, [UR4], RZ ;  /* 0x000000ffffff79a7 */ /* 0x000fe20008100404 */
[----:B------:R-:W-:Y:S05]  /*b000*/  @P1 BRA `(.L_x_52) ;  /* 0x0000000000041947 */ /* 0x000fea0003800000 */
[----:B------:R-:W-:Y:S01]  /*b010*/  BPT.TRAP 0x1 ;  /* 0x000000040000795c */ /* 0x000fe20000300000 */
.L_x_52:
[----:B------:R-:W2:Y:S01]  /*b020*/  SHFL.BFLY PT, R4, R5, 0x1, 0x1f ;  /* 0x0c201f0005047f89 */ /* 0x000ea200000e0000 */
[----:B------:R-:W-:Y:S01]  /*b030*/  BSSY B0, `(.L_x_53) ;  /* 0x0000023000007945 */ /* 0x000fe20003800000 */
[----:B------:R-:W-:Y:S01]  /*b040*/  MOV R9, 0x7f800000 ;  /* 0x7f80000000097802 */ /* 0x000fe20000000f00 */
[----:B------:R-:W-:Y:S01]  /*b050*/  IMAD.MOV.U32 R8, RZ, RZ, 0x3f800000 ;  /* 0x3f800000ff087424 */ /* 0x000fe200078e00ff */
[----:B------:R-:W3:Y:S01]  /*b060*/  SHFL.BFLY PT, R6, R3, 0x1, 0x1f ;  /* 0x0c201f0003067f89 */ /* 0x000ee200000e0000 */
[----:B------:R-:W-:Y:S02]  /*b070*/  MOV R11, 0x3f800000 ;  /* 0x3f800000000b7802 */ /* 0x000fe40000000f00 */
[----:B------:R-:W-:Y:S01]  /*b080*/  MOV R13, 0x7f800000 ;  /* 0x7f800000000d7802 */ /* 0x000fe20000000f00 */
[----:B--2---:R-:W-:Y:S01]  /*b090*/  FADD R4, R4, R5 ;  /* 0x0000000504047221 */ /* 0x004fe20000000000 */
[----:B---3--:R-:W-:-:S04]  /*b0a0*/  FADD R21, R6, R3 ;  /* 0x0000000306157221 */ /* 0x008fc80000000000 */
[----:B------:R-:W2:Y:S04]  /*b0b0*/  SHFL.BFLY PT, R7, R4, 0x2, 0x1f ;  /* 0x0c401f0004077f89 */ /* 0x000ea800000e0000 */
[----:B------:R-:W3:Y:S01]  /*b0c0*/  SHFL.BFLY PT, R120, R21, 0x2, 0x1f ;  /* 0x0c401f0015787f89 */ /* 0x000ee200000e0000 */
[C---:B--2---:R-:W-:Y:S01]  /*b0d0*/  FSETP.NE.AND P0, PT, R4.reuse, -R7, PT ;  /* 0x800000070400720b */ /* 0x044fe20003f05000 */
[----:B------:R-:W-:Y:S01]  /*b0e0*/  FADD R6, R4, R7 ;  /* 0x0000000704067221 */ /* 0x000fe20000000000 */
[----:B---3--:R-:W-:-:S11]  /*b0f0*/  FADD R7, R21, R120 ;  /* 0x0000007815077221 */ /* 0x008fd60000000000 */
[----:B------:R-:W-:Y:S05]  /*b100*/  @!P0 BRA `(.L_x_54) ;  /* 0x0000000000548947 */ /* 0x000fea0003800000 */
[----:B------:R-:W-:Y:S01]  /*b110*/  IADD3 R3, R6, 0x1800000, RZ ;  /* 0x0180000006037810 */ /* 0x000fe20007ffe0ff */
[----:B------:R-:W-:Y:S03]  /*b120*/  BSSY B1, `(.L_x_55) ;  /* 0x000000c000017945 */ /* 0x000fe60003800000 */
[----:B------:R-:W-:-:S04]  /*b130*/  LOP3.LUT R3, R3, 0x7f800000, RZ, 0xc0, !PT ;  /* 0x7f80000003037812 */ /* 0x000fc800078ec0ff */
[----:B------:R-:W-:-:S13]  /*b140*/  ISETP.GT.U32.AND P0, PT, R3, 0x1ffffff, PT ;  /* 0x01ffffff0300780c */ /* 0x000fda0003f04070 */
[----:B------:R-:W-:Y:S05]  /*b150*/  @P0 BRA `(.L_x_56) ;  /* 0x0000000000100947 */ /* 0x000fea0003800000 */
[----:B------:R-:W-:Y:S02]  /*b160*/  MOV R4, R6 ;  /* 0x0000000600047202 */ /* 0x000fe40000000f00 */
[----:B------:R-:W-:-:S07]  /*b170*/  MOV R15, 0xb190 ;  /* 0x0000b190000f7802 */ /* 0x000fce0000000f00 */
[----:B-1----:R-:W-:Y:S05]  /*b180*/  CALL.REL.NOINC `($__internal_0_$__cuda_sm20_rcp_rn_f32_slowpath) ;  /* 0x0000004400f47944 */ /* 0x002fea0003c00000 */
[----:B------:R-:W-:Y:S05]  /*b190*/  BRA `(.L_x_57) ;  /* 0x0000000000107947 */ /* 0x000fea0003800000 */
.L_x_56:
[----:B------:R-:W2:Y:S02]  /*b1a0*/  MUFU.RCP R11, R6 ;  /* 0x00000006000b7308 */ /* 0x000ea40000001000 */
[----:B--2---:R-:W-:-:S04]  /*b1b0*/  FFMA R3, R6, R11, -1 ;  /* 0xbf80000006037423 */ /* 0x004fc8000000000b */
[----:B------:R-:W-:-:S04]  /*b1c0*/  FADD.FTZ R4, -R3, -RZ ;  /* 0x800000ff03047221 */ /* 0x000fc80000010100 */
[----:B------:R-:W-:-:S07]  /*b1d0*/  FFMA R11, R11, R4, R11 ;  /* 0x000000040b0b7223 */ /* 0x000fce000000000b */
.L_x_57:
[----:B------:R-:W-:Y:S05]  /*b1e0*/  BSYNC B1 ;  /* 0x0000000000017941 */ /* 0x000fea0003800000 */
.L_x_55:
[----:B------:R-:W-:Y:S01]  /*b1f0*/  FSETP.GEU.AND P0, PT, |R6|, 1.175494350822287508e-38, PT ;  /* 0x008000000600780b */ /* 0x000fe20003f0e200 */
[----:B------:R-:W-:-:S12]  /*b200*/  ULDC UR4, c[0x0][0x600] ;  /* 0x0001800000047ab9 */ /* 0x000fd80000000800 */
[----:B------:R-:W-:-:S04]  /*b210*/  @!P0 FMUL R6, R6, 16777216 ;  /* 0x4b80000006068820 */ /* 0x000fc80000400000 */
[----:B------:R-:W2:Y:S02]  /*b220*/  MUFU.LG2 R3, R6 ;  /* 0x0000000600037308 */ /* 0x000ea40000000c00 */
[----:B--2---:R-:W-:-:S04]  /*b230*/  @!P0 FADD R3, R3, -24 ;  /* 0xc1c0000003038421 */ /* 0x004fc80000000000 */
[----:B------:R-:W-:-:S04]  /*b240*/  FMUL R3, R3, 0.69314718246459960938 ;  /* 0x3f31721803037820 */ /* 0x000fc80000400000 */
[----:B------:R-:W-:-:S07]  /*b250*/  FFMA R13, R10, UR4, R3 ;  /* 0x000000040a0d7c23 */ /* 0x000fce0008000003 */
.L_x_54:
[----:B------:R-:W-:Y:S05]  /*b260*/  BSYNC B0 ;  /* 0x0000000000007941 */ /* 0x000fea0003800000 */
.L_x_53:
[----:B------:R-:W-:Y:S01]  /*b270*/  FSETP.NE.AND P0, PT, R21, -R120, PT ;  /* 0x800000781500720b */ /* 0x000fe20003f05000 */
[----:B------:R-:W-:Y:S01]  /*b280*/  ULDC UR4, c[0x0][0x608] ;  /* 0x0001820000047ab9 */ /* 0x000fe20000000800 */
[----:B------:R-:W-:Y:S01]  /*b290*/  BSSY B0, `(.L_x_58) ;  /* 0x0000049000007945 */ /* 0x000fe20003800000 */
[----:B------:R-:W-:-:S04]  /*b2a0*/  FMUL R11, R11, UR4 ;  /* 0x000000040b0b7c20 */ /* 0x000fc80008400000 */
        /* <DEDUP_REMOVED lines=48> */
[----:B------:R-:W-:Y:S06]  /*b5b0*/  @!P0 BRA `(.L_x_59) ;  /* 0x0000000000588947 */ /* 0x000fec0003800000 */
        /* <DEDUP_REMOVED lines=8> */
[----:B------:R-:W-:Y:S01]  /*b640*/  MOV R8, R11 ;  /* 0x0000000b00087202 */ /* 0x000fe20000000f00 */
[----:B------:R-:W-:Y:S06]  /*b650*/  BRA `(.L_x_62) ;  /* 0x0000000000107947 */ /* 0x000fec0003800000 */
.L_x_61:
[----:B------:R-:W2:Y:S02]  /*b660*/  MUFU.RCP R8, R7 ;  /* 0x0000000700087308 */ /* 0x000ea40000001000 */
[----:B--2---:R-:W-:-:S04]  /*b670*/  FFMA R3, R7, R8, -1 ;  /* 0xbf80000007037423 */ /* 0x004fc80000000008 */
[----:B------:R-:W-:-:S04]  /*b680*/  FADD.FTZ R3, -R3, -RZ ;  /* 0x800000ff03037221 */ /* 0x000fc80000010100 */
[----:B------:R-:W-:-:S07]  /*b690*/  FFMA R8, R8, R3, R8 ;  /* 0x0000000308087223 */ /* 0x000fce0000000008 */
.L_x_62:
[----:B------:R-:W-:Y:S05]  /*b6a0*/  BSYNC B1 ;  /* 0x0000000000017941 */ /* 0x000fea0003800000 */
.L_x_60:
[----:B------:R-:W-:Y:S01]  /*b6b0*/  FSETP.GEU.AND P0, PT, |R7|, 1.175494350822287508e-38, PT ;  /* 0x008000000700780b */ /* 0x000fe20003f0e200 */
[----:B------:R-:W-:-:S12]  /*b6c0*/  ULDC UR4, c[0x0][0x600] ;  /* 0x0001800000047ab9 */ /* 0x000fd80000000800 */
[----:B------:R-:W-:-:S04]  /*b6d0*/  @!P0 FMUL R7, R7, 16777216 ;  /* 0x4b80000007078820 */ /* 0x000fc80000400000 */
[----:B------:R-:W2:Y:S02]  /*b6e0*/  MUFU.LG2 R3, R7 ;  /* 0x0000000700037308 */ /* 0x000ea40000000c00 */
[----:B--2---:R-:W-:-:S04]  /*b6f0*/  @!P0 FADD R3, R3, -24 ;  /* 0xc1c0000003038421 */ /* 0x004fc80000000000 */
[----:B------:R-:W-:-:S04]  /*b700*/  FMUL R3, R3, 0.69314718246459960938 ;  /* 0x3f31721803037820 */ /* 0x000fc80000400000 */
[----:B------:R-:W-:-:S07]  /*b710*/  FFMA R9, R12, UR4, R3 ;  /* 0x000000040c097c23 */ /* 0x000fce0008000003 */
.L_x_59:
[----:B------:R-:W-:Y:S05]  /*b720*/  BSYNC B0 ;  /* 0x0000000000007941 */ /* 0x000fea0003800000 */
.L_x_58:
[----:B------:R-:W-:Y:S01]  /*b730*/  R2UR UR4, R0 ;  /* 0x00000000000472ca */ /* 0x000fe200000e0000 */
[----:B------:R-:W-:Y:S01]  /*b740*/  UISETP.NE.AND UP0, UPT, UR61, 0x1, UPT ;  /* 0x000000013d00788c */ /* 0x000fe2000bf05270 */
[----:B------:R-:W-:Y:S01]  /*b750*/  SHF.L.U32 R3, R23, 0x1f, RZ ;  /* 0x0000001f17037819 */ /* 0x000fe200000006ff */
[----:B------:R-:W-:Y:S01]  /*b760*/  UISETP.NE.AND UP1, UPT, UR61, 0x2, UPT ;  /* 0x000000023d00788c */ /* 0x000fe2000bf25270 */
[----:B------:R-:W-:Y:S01]  /*b770*/  LOP3.LUT P0, RZ, R2, 0x3, RZ, 0xc0, !PT ;  /* 0x0000000302ff7812 */ /* 0x000fe2000780c0ff */
[----:B------:R-:W-:-:S07]  /*b780*/  USHF.L.U32 UR42, UR47, 0x6, URZ ;  /* 0x000000062f2a7899 */ /* 0x000fce000800063f */
[----:B------:R-:W-:Y:S01]  /*b790*/  @!UP0 ULOP3.LUT UP2, URZ, UR45, 0x2, URZ, 0xc0, !UPT ;  /* 0x000000022d3f8892 */ /* 0x000fe2000f84c03f */
[----:B------:R-:W2:Y:S01]  /*b7a0*/  SYNCS.PHASECHK.TRANS64.TRYWAIT P1, [UR4+0x8], R3 ;  /* 0x00000803ff0075a7 */ /* 0x000ea20008020144 */
[----:B------:R-:W-:Y:S02]  /*b7b0*/  @!UP0 ULOP3.LUT UR45, UR45, 0x1, URZ, 0xc0, !UPT ;  /* 0x000000012d2d8892 */ /* 0x000fe4000f8ec03f */
[----:B------:R-:W-:Y:S02]  /*b7c0*/  @!UP0 USEL UR5, URZ, 0x1, UP2 ;  /* 0x000000013f058887 */ /* 0x000fe40009000000 */
[----:B------:R-:W-:Y:S02]  /*b7d0*/  @!UP1 UIADD3 UR6, UR45, 0x1, URZ ;  /* 0x000000012d069890 */ /* 0x000fe4000fffe03f */
[----:B------:R-:W-:Y:S02]  /*b7e0*/  @!UP0 ULOP3.LUT UR60, UR60, UR5, URZ, 0x3c, !UPT ;  /* 0x000000053c3c8292 */ /* 0x000fe4000f8e3c3f */
[----:B------:R-:W-:Y:S01]  /*b7f0*/  @!UP1 UISETP.GT.U32.AND UP2, UPT, UR6, 0x1, UPT ;  /* 0x000000010600988c */ /* 0x000fe2000bf44070 */
[----:B------:R-:W-:Y:S01]  /*b800*/  ULDC UR4, c[0x0][0x608] ;  /* 0x0001820000047ab9 */ /* 0x000fe20000000800 */
[----:B------:R-:W-:Y:S01]  /*b810*/  @!UP1 ULOP3.LUT UR45, UR45, 0x1, URZ, 0xc, !UPT ;  /* 0x000000012d2d9892 */ /* 0x000fe2000f8e0c3f */
[----:B------:R-:W-:Y:S01]  /*b820*/  FMUL R8, R8, UR4 ;  /* 0x0000000408087c20 */ /* 0x000fe20008400000 */
[----:B------:R-:W-:-:S04]  /*b830*/  @!UP1 USEL UR5, URZ, 0x1, !UP2 ;  /* 0x000000013f059887 */ /* 0x000fc8000d000000 */
[----:B------:R-:W-:Y:S01]  /*b840*/  @!UP1 ULOP3.LUT UR60, UR60, UR5, URZ, 0x3c, !UPT ;  /* 0x000000053c3c9292 */ /* 0x000fe2000f8e3c3f */
[----:B--2---:R-:W-:Y:S11]  /*b850*/  @!P1 BRA `(.L_x_63) ;  /* 0x0000003c00449947 */ /* 0x004ff60003800000 */
.L_x_135:
[----:B------:R-:W-:Y:S04]  /*b860*/  BSSY B0, `(.L_x_64) ;  /* 0x000001c000007945 */ /* 0x000fe80003800000 */
[----:B------:R-:W-:Y:S05]  /*b870*/  @P0 BRA `(.L_x_65) ;  /* 0x0000000000680947 */ /* 0x000fea0003800000 */
[----:B--2---:R-:W2:Y:S01]  /*b880*/  LDC R4, c[0x0][0xa10] ;  /* 0x00028400ff047b82 */ /* 0x004ea20000000800 */
[----:B------:R-:W-:Y:S01]  /*b890*/  R2UR UR4, R185 ;  /* 0x00000000b90472ca */ /* 0x000fe200000e0000 */
[----:B------:R-:W-:Y:S01]  /*b8a0*/  ULDC.64 UR6, c[0x0][0x208] ;  /* 0x0000820000067ab9 */ /* 0x000fe20000000a00 */
[----:B------:R-:W-:Y:S02]  /*b8b0*/  LOP3.LUT R0, R2, 0x60, RZ, 0xc0, !PT ;  /* 0x0000006002007812 */ /* 0x000fe400078ec0ff */
[----:B------:R-:W-:Y:S02]  /*b8c0*/  SHF.R.U32.HI R3, RZ, 0x2, R2 ;  /* 0x00000002ff037819 */ /* 0x000fe40000011602 */
[----:B------:R-:W-:Y:S01]  /*b8d0*/  SHF.R.U32.HI R0, RZ, 0x5, R0 ;  /* 0x00000005ff007819 */ /* 0x000fe20000011600 */
[----:B------:R-:W3:Y:S01]  /*b8e0*/  LDC.64 R6, c[0x0][0x688] ;  /* 0x0001a200ff067b82 */ /* 0x000ee20000000a00 */
[----:B------:R-:W-:Y:S02]  /*b8f0*/  IADD3 R5, RZ, -UR46, RZ ;  /* 0x8000002eff057c10 */ /* 0x000fe4000fffe0ff */
[----:B------:R-:W-:Y:S01]  /*b900*/  LOP3.LUT R3, R3, 0x7, RZ, 0xc0, !PT ;  /* 0x0000000703037812 */ /* 0x000fe200078ec0ff */
[----:B------:R-:W-:-:S05]  /*b910*/  IMAD.SHL.U32 R0, R0, 0x10, RZ ;  /* 0x0000001000007824 */ /* 0x000fca00078e00ff */
[----:B------:R-:W-:Y:S01]  /*b920*/  LOP3.LUT R3, R0, 0xfffffff0, R3, 0xe2, !PT ;  /* 0xfffffff000037812 */ /* 0x000fe200078ee203 */
[----:B--2---:R-:W-:Y:S01]  /*b930*/  IMAD R5, R4, R5, UR4 ;  /* 0x0000000404057e24 */ /* 0x004fe2000f8e0205 */
[----:B------:R-:W-:-:S03]  /*b940*/  ULDC UR4, c[0x0][0x288] ;  /* 0x0000a20000047ab9 */ /* 0x000fc60000000800 */
[----:B---3--:R-:W-:Y:S01]  /*b950*/  IMAD R0, R5, R6, UR42 ;  /* 0x0000002a05007e24 */ /* 0x008fe2000f8e0206 */
[----:B------:R-:W-:-:S03]  /*b960*/  IADD3 R5, R3, UR42, RZ ;  /* 0x0000002a03057c10 */ /* 0x000fc6000fffe0ff */
[----:B------:R-:W-:Y:S01]  /*b970*/  IMAD R0, R7, UR44, R0 ;  /* 0x0000002c07007c24 */ /* 0x000fe2000f8e0200 */
[C---:B------:R-:W-:Y:S02]  /*b980*/  IADD3 R4, R5.reuse, 0x8, RZ ;  /* 0x0000000805047810 */ /* 0x040fe40007ffe0ff */
[----:B------:R-:W-:Y:S02]  /*b990*/  ISETP.GE.U32.AND P0, PT, R5, UR4, PT ;  /* 0x0000000405007c0c */ /* 0x000fe4000bf06070 */
[----:B------:R-:W-:Y:S02]  /*b9a0*/  IADD3 R3, P2, R3, R0, RZ ;  /* 0x0000000003037210 */ /* 0x000fe40007f5e0ff */
[----:B------:R-:W-:Y:S01]  /*b9b0*/  ISETP.GE.U32.AND P1, PT, R4, UR4, PT ;  /* 0x0000000404007c0c */ /* 0x000fe2000bf26070 */
[----:B------:R-:W-:Y:S01]  /*b9c0*/  ULDC.64 UR4, c[0x0][0x680] ;  /* 0x0001a00000047ab9 */ /* 0x000fe20000000a00 */
[----:B------:R-:W-:Y:S02]  /*b9d0*/  LEA.HI.X.SX32 R0, R0, RZ, 0x1, P2 ;  /* 0x000000ff00007211 */ /* 0x000fe400010f0eff */
[----:B------:R-:W-:-:S04]  /*b9e0*/  LEA R4, P2, R3, UR4, 0x2 ;  /* 0x0000000403047c11 */ /* 0x000fc8000f8410ff */
[----:B------:R-:W-:-:S05]  /*b9f0*/  LEA.HI.X R5, R3, UR5, R0, 0x2, P2 ;  /* 0x0000000503057c11 */ /* 0x000fca00090f1400 */
[----:B------:R3:W-:Y:S04]  /*ba00*/  @!P0 STG.E desc[UR6][R4.64], R13 ;  /* 0x0000000d04008986 */ /* 0x0007e8000c101906 */
[----:B------:R3:W-:Y:S02]  /*ba10*/  @!P1 STG.E desc[UR6][R4.64+0x20], R9 ;  /* 0x0000200904009986 */ /* 0x0007e4000c101906 */
.L_x_65:
[----:B------:R-:W-:Y:S05]  /*ba20*/  BSYNC B0 ;  /* 0x0000000000007941 */ /* 0x000fea0003800000 */
.L_x_64:
[----:B------:R-:W-:Y:S01]  /*ba30*/  ULDC.64 UR4, c[0x0][0x730] ;  /* 0x0001cc0000047ab9 */ /* 0x000fe20000000a00 */
[-C--:B------:R-:W-:Y:S01]  /*ba40*/  FMUL R120, R26, R8.reuse ;  /* 0x000000081a787220 */ /* 0x080fe20000400000 */
[----:B------:R-:W-:Y:S01]  /*ba50*/  ISETP.NE.U32.AND P0, PT, RZ, UR4, PT ;  /* 0x00000004ff007c0c */ /* 0x000fe2000bf05070 */
[-C--:B------:R-:W-:Y:S01]  /*ba60*/  FMUL R27, R27, R8.reuse ;  /* 0x000000081b1b7220 */ /* 0x080fe20000400000 */
[-C--:B------:R-:W-:Y:S01]  /*ba70*/  FMUL R121, R30, R8.reuse ;  /* 0x000000081e797220 */ /* 0x080fe20000400000 */
[-C--:B------:R-:W-:Y:S01]  /*ba80*/  FMUL R31, R31, R8.reuse ;  /* 0x000000081f1f7220 */ /* 0x080fe20000400000 */
[----:B------:R-:W-:Y:S01]  /*ba90*/  ISETP.NE.AND.EX P0, PT, RZ, UR5, PT, P0 ;  /* 0x00000005ff007c0c */ /* 0x000fe2000bf05300 */
        /* <DEDUP_REMOVED lines=44> */
[----:B------:R-:W-:Y:S06]  /*bd60*/  @P0 BRA `(.L_x_66) ;  /* 0x0000000000280947 */ /* 0x000fec0003800000 */
[----:B------:R-:W-:Y:S02]  /*bd70*/  ULDC.64 UR4, c[0x0][0x728] ;  /* 0x0001ca0000047ab9 */ /* 0x000fe40000000a00 */
[----:B------:R-:W-:-:S04]  /*bd80*/  ISETP.NE.U32.AND P0, PT, RZ, UR4, PT ;  /* 0x00000004ff007c0c */ /* 0x000fc8000bf05070 */
[----:B------:R-:W-:-:S13]  /*bd90*/  ISETP.NE.AND.EX P0, PT, RZ, UR5, PT, P0 ;  /* 0x00000005ff007c0c */ /* 0x000fda000bf05300 */
[----:B------:R-:W-:Y:S05]  /*bda0*/  @!P0 BRA `(.L_x_67) ;  /* 0x0000000000108947 */ /* 0x000fea0003800000 */
[----:B--23--:R-:W2:Y:S01]  /*bdb0*/  LDC.64 R4, c[0x0][0x728] ;  /* 0x0001ca00ff047b82 */ /* 0x00cea20000000a00 */
[----:B------:R-:W-:Y:S02]  /*bdc0*/  ULDC.64 UR4, c[0x0][0x208] ;  /* 0x0000820000047ab9 */ /* 0x000fe40000000a00 */
[----:B--2---:R4:W5:Y:S01]  /*bdd0*/  LDG.E R19, desc[UR4][R4.64] ;  /* 0x0000000404137981 */ /* 0x004962000c1e1900 */
[----:B------:R-:W-:Y:S05]  /*bde0*/  BRA `(.L_x_66) ;  /* 0x0000000000087947 */ /* 0x000fea0003800000 */
.L_x_67:
[----:B------:R-:W-:Y:S02]  /*bdf0*/  ULDC UR4, c[0x0][0x720] ;  /* 0x0001c80000047ab9 */ /* 0x000fe40000000800 */
[----:B------:R-:W-:-:S07]  /*be00*/  MOV R19, UR4 ;  /* 0x0000000400137c02 */ /* 0x000fce0008000f00 */
.L_x_66:
[----:B------:R-:W-:-:S04]  /*be10*/  MOV R0, RZ ;  /* 0x000000ff00007202 */ /* 0x000fc80000000f00 */
[----:B------:R-:W-:-:S13]  /*be20*/  LOP3.LUT P0, RZ, R0, 0x1bf, RZ, 0xc0, !PT ;  /* 0x000001bf00ff7812 */ /* 0x000fda000780c0ff */
[----:B------:R-:W-:Y:S05]  /*be30*/  @!P0 BRA `(.L_x_68) ;  /* 0x0000000000408947 */ /* 0x000fea0003800000 */
[----:B-1----:R-:W-:Y:S01]  /*be40*/  MOV R14, 0x0 ;  /* 0x00000000000e7802 */ /* 0x002fe20000000f00 */
[----:B------:R-:W-:Y:S01]  /*be50*/  ULDC.64 UR4, c[0x4][0x70] ;  /* 0x01001c0000047ab9 */ /* 0x000fe20000000a00 */
[----:B------:R-:W-:Y:S01]  /*be60*/  ULDC.64 UR6, c[0x4][0x8] ;  /* 0x0100020000067ab9 */ /* 0x000fe20000000a00 */
[----:B--234-:R-:W-:Y:S01]  /*be70*/  MOV R4, UR4 ;  /* 0x0000000400047c02 */ /* 0x01cfe20008000f00 */
[----:B------:R-:W-:Y:S01]  /*be80*/  IMAD.U32 R11, RZ, RZ, UR7 ;  /* 0x00000007ff0b7e24 */ /* 0x000fe2000f8e00ff */
[----:B------:R-:W-:Y:S01]  /*be90*/  MOV R5, UR5 ;  /* 0x0000000500057c02 */ /* 0x000fe20008000f00 */
[----:B------:R-:W1:Y:S01]  /*bea0*/  LDC.64 R14, c[0x4][R14] ;  /* 0x010000000e0e7b82 */ /* 0x000e620000000a00 */
[----:B------:R-:W-:Y:S01]  /*beb0*/  ULDC.64 UR4, c[0x4][0x78] ;  /* 0x01001e0000047ab9 */ /* 0x000fe20000000a00 */
[----:B------:R-:W-:Y:S02]  /*bec0*/  MOV R10, UR6 ;  /* 0x00000006000a7c02 */ /* 0x000fe40008000f00 */
[----:B------:R-:W-:-:S02]  /*bed0*/  MOV R6, UR4 ;  /* 0x0000000400067c02 */ /* 0x000fc40008000f00 */
[----:B------:R-:W-:Y:S02]  /*bee0*/  MOV R7, UR5 ;  /* 0x0000000500077c02 */ /* 0x000fe40008000f00 */
[----:B------:R-:W-:Y:S02]  /*bef0*/  MOV R8, 0x70 ;  /* 0x0000007000087802 */ /* 0x000fe40000000f00 */
[----:B------:R-:W-:Y:S02]  /*bf00*/  MOV R12, 0x1 ;  /* 0x00000001000c7802 */ /* 0x000fe40000000f00 */
[----:B------:R-:W-:-:S07]  /*bf10*/  MOV R13, RZ ;  /* 0x000000ff000d7202 */ /* 0x000fce0000000f00 */
[----:B------:R-:W-:-:S07]  /*bf20*/  LEPC R20, `(.L_x_68) ;  /* 0x000000001014794e */ /* 0x000fce0000000000 */
[----:B-1---5:R-:W-:Y:S05]  /*bf30*/  CALL.ABS.NOINC R14 ;  /* 0x000000000e007343 */ /* 0x022fea0003c00000 */
.L_x_68:
[----:B------:R-:W-:Y:S02]  /*bf40*/  MOV R30, UR37 ;  /* 0x00000025001e7c02 */ /* 0x000fe40008000f00 */
[----:B--2---:R-:W-:-:S05]  /*bf50*/  MOV R3, UR61 ;  /* 0x0000003d00037c02 */ /* 0x004fca0008000f00 */
[----:B------:R-:W-:-:S05]  /*bf60*/  IMAD R30, R3, 0x2200, R30 ;  /* 0x00002200031e7824 */ /* 0x000fca00078e021e */
[----:B------:R-:W-:-:S04]  /*bf70*/  IADD3 R26, R30, 0x45e00, RZ ;  /* 0x00045e001e1a7810 */ /* 0x000fc80007ffe0ff */
[----:B------:R-:W-:-:S13]  /*bf80*/  LOP3.LUT P0, RZ, R26, 0x1b0, RZ, 0xc0, !PT ;  /* 0x000001b01aff7812 */ /* 0x000fda000780c0ff */
[----:B------:R-:W-:Y:S05]  /*bf90*/  @!P0 BRA `(.L_x_69) ;  /* 0x0000000000408947 */ /* 0x000fea0003800000 */
[----:B-1----:R-:W-:Y:S01]  /*bfa0*/  MOV R14, 0x0 ;  /* 0x00000000000e7802 */ /* 0x002fe20000000f00 */
[----:B------:R-:W-:Y:S01]  /*bfb0*/  ULDC.64 UR4, c[0x4][0x70] ;  /* 0x01001c0000047ab9 */ /* 0x000fe20000000a00 */
[----:B------:R-:W-:Y:S01]  /*bfc0*/  ULDC.64 UR6, c[0x4][0x78] ;  /* 0x01001e0000067ab9 */ /* 0x000fe20000000a00 */
[----:B---34-:R-:W-:Y:S01]  /*bfd0*/  MOV R4, UR4 ;  /* 0x0000000400047c02 */ /* 0x018fe20008000f00 */
        /* <DEDUP_REMOVED lines=12> */
.L_x_69:
[C---:B------:R-:W-:Y:S01]  /*c0a0*/  SHF.L.U32 R0, R2.reuse, 0x4, RZ ;  /* 0x0000000402007819 */ /* 0x040fe200000006ff */
[----:B------:R-:W-:Y:S01]  /*c0b0*/  ULDC.64 UR4, c[0x0][0x730] ;  /* 0x0001cc0000047ab9 */ /* 0x000fe20000000a00 */
[----:B------:R-:W-:Y:S02]  /*c0c0*/  SHF.L.U32 R3, R2, 0x5, RZ ;  /* 0x0000000502037819 */ /* 0x000fe400000006ff */
[----:B------:R-:W-:Y:S02]  /*c0d0*/  LOP3.LUT R0, R0, 0x600, RZ, 0xc0, !PT ;  /* 0x0000060000007812 */ /* 0x000fe400078ec0ff */
[----:B---34-:R-:W-:Y:S02]  /*c0e0*/  LOP3.LUT R4, R3, 0xc0, RZ, 0xc0, !PT ;  /* 0x000000c003047812 */ /* 0x018fe400078ec0ff */
[----:B------:R-:W-:Y:S02]  /*c0f0*/  LOP3.LUT R0, R0, 0x20, R3, 0xf8, !PT ;  /* 0x0000002000007812 */ /* 0x000fe400078ef803 */
[----:B------:R-:W-:-:S02]  /*c100*/  SHF.R.U32.HI R5, RZ, 0x1, R2 ;  /* 0x00000001ff057819 */ /* 0x000fc40000011602 */
[----:B------:R-:W-:Y:S02]  /*c110*/  LOP3.LUT R3, R0, 0x100, R3, 0xf8, !PT ;  /* 0x0000010000037812 */ /* 0x000fe400078ef803 */
[----:B------:R-:W-:Y:S02]  /*c120*/  LOP3.LUT R0, R2, 0x7f, RZ, 0xc0, !PT ;  /* 0x0000007f02007812 */ /* 0x000fe400078ec0ff */
[----:B------:R-:W-:Y:S01]  /*c130*/  ISETP.NE.U32.AND P0, PT, RZ, UR4, PT ;  /* 0x00000004ff007c0c */ /* 0x000fe2000bf05070 */
[----:B------:R-:W-:Y:S01]  /*c140*/  ULDC UR4, c[0x0][0x720] ;  /* 0x0001c80000047ab9 */ /* 0x000fe20000000800 */
[----:B------:R-:W-:Y:S02]  /*c150*/  IADD3 R0, R0, 0x1f, RZ ;  /* 0x0000001f00007810 */ /* 0x000fe40007ffe0ff */
[----:B------:R-:W-:Y:S01]  /*c160*/  LOP3.LUT R4, R4, 0x8, R5, 0xf8, !PT ;  /* 0x0000000804047812 */ /* 0x000fe200078ef805 */
[----:B------:R-:W-:Y:S01]  /*c170*/  IMAD.SHL.U32 R5, R2, 0x4, RZ ;  /* 0x0000000402057824 */ /* 0x000fe200078e00ff */
[----:B------:R-:W-:-:S02]  /*c180*/  ISETP.NE.AND.EX P0, PT, RZ, UR5, PT, P0 ;  /* 0x00000005ff007c0c */ /* 0x000fc4000bf05300 */
[----:B------:R-:W-:Y:S02]  /*c190*/  ISETP.GT.U32.AND P1, PT, R0, 0x3e, PT ;  /* 0x0000003e0000780c */ /* 0x000fe40003f24070 */
[----:B-----5:R-:W-:Y:S02]  /*c1a0*/  FSEL R122, R19, UR4, !P0 ;  /* 0x00000004137a7c08 */ /* 0x020fe4000c000000 */
[----:B------:R-:W-:Y:S02]  /*c1b0*/  LOP3.LUT R4, R4, 0x18, R5, 0x78, !PT ;  /* 0x0000001804047812 */ /* 0x000fe400078e7805 */
[----:B------:R-:W-:Y:S01]  /*c1c0*/  LOP3.LUT P0, RZ, R2, 0x4, RZ, 0xc0, !PT ;  /* 0x0000000402ff7812 */ /* 0x000fe2000780c0ff */
[----:B------:R-:W-:Y:S01]  /*c1d0*/  FMUL R5, R120, R122 ;  /* 0x0000007a78057220 */ /* 0x000fe20000400000 */
[----:B------:R-:W-:Y:S01]  /*c1e0*/  LOP3.LUT R3, R3, R4, RZ, 0xfc, !PT ;  /* 0x0000000403037212 */ /* 0x000fe200078efcff */
        /* <DEDUP_REMOVED lines=15> */
[----:B------:R-:W-:Y:S01]  /*c2e0*/  MOV R21, 0x20 ;  /* 0x0000002000157802 */ /* 0x000fe20000000f00 */
[-C--:B------:R-:W-:Y:S01]  /*c2f0*/  FMUL R13, R43, R122.reuse ;  /* 0x0000007a2b0d7220 */ /* 0x080fe20000400000 */
[-C--:B-1----:R-:W-:Y:S01]  /*c300*/  FMUL R14, R42, R122.reuse ;  /* 0x0000007a2a0e7220 */ /* 0x082fe20000400000 */
        /* <DEDUP_REMOVED lines=86> */
[----:B------:R-:W-:Y:S02]  /*c870*/  SEL R21, R21, 0xffffffe0, !P0 ;  /* 0xffffffe015157807 */ /* 0x000fe40004000000 */
[C---:B------:R-:W-:Y:S02]  /*c880*/  LEA R0, R3.reuse, R26, 0x1 ;  /* 0x0000001a03007211 */ /* 0x040fe400078e08ff */
[----:B------:R-:W-:Y:S01]  /*c890*/  LEA R29, R3, R30, 0x1 ;  /* 0x0000001e031d7211 */ /* 0x000fe200078e08ff */
[----:B------:R-:W-:Y:S06]  /*c8a0*/  @P1 BRA `(.L_x_70) ;  /* 0x0000000000041947 */ /* 0x000fec0003800000 */
[----:B------:R-:W-:-:S04]  /*c8b0*/  DEPBAR.LE SB0, 0x1 ;  /* 0x000080400000791a */ /* 0x000fc80000000000 */
.L_x_70:
[----:B------:R-:W-:Y:S05]  /*c8c0*/  WARPSYNC.ALL ;  /* 0x0000000000007948 */ /* 0x000fea0003800000 */
[----:B------:R-:W-:Y:S01]  /*c8d0*/  BAR.SYNC.DEFER_BLOCKING 0x1, 0x80 ;  /* 0x0042000000007b1d */ /* 0x000fe20000010000 */
[----:B------:R-:W-:Y:S02]  /*c8e0*/  IADD3 R3, R0, R21, RZ ;  /* 0x0000001500037210 */ /* 0x000fe40007ffe0ff */
[----:B------:R-:W-:Y:S02]  /*c8f0*/  F2FP.BF16.F32.PACK_AB R13, R13, R14 ;  /* 0x0000000e0d0d723e */ /* 0x000fe400000010ff */
[----:B------:R-:W-:Y:S01]  /*c900*/  F2FP.BF16.F32.PACK_AB R24, R24, R27 ;  /* 0x0000001b1818723e */ /* 0x000fe200000010ff */
[----:B------:R-:W-:Y:S01]  /*c910*/  BSSY B0, `(.L_x_71) ;  /* 0x000001f000007945 */ /* 0x000fe20003800000 */
[----:B------:R-:W-:-:S02]  /*c920*/  F2FP.BF16.F32.PACK_AB R12, R41, R40 ;  /* 0x00000028290c723e */ /* 0x000fc400000010ff */
[----:B------:R-:W-:Y:S02]  /*c930*/  F2FP.BF16.F32.PACK_AB R14, R45, R44 ;  /* 0x0000002c2d0e723e */ /* 0x000fe400000010ff */
[----:B------:R-:W-:Y:S02]  /*c940*/  F2FP.BF16.F32.PACK_AB R15, R15, R20 ;  /* 0x000000140f0f723e */ /* 0x000fe400000010ff */
[----:B------:R-:W-:Y:S02]  /*c950*/  F2FP.BF16.F32.PACK_AB R25, R28, R31 ;  /* 0x0000001f1c19723e */ /* 0x000fe400000010ff */
[----:B------:R-:W-:Y:S02]  /*c960*/  F2FP.BF16.F32.PACK_AB R26, R53, R52 ;  /* 0x00000034351a723e */ /* 0x000fe400000010ff */
[----:B------:R-:W-:Y:S02]  /*c970*/  F2FP.BF16.F32.PACK_AB R27, R34, R35 ;  /* 0x00000023221b723e */ /* 0x000fe400000010ff */
[----:B------:R-:W-:Y:S01]  /*c980*/  IADD3 R21, R21, 0x1000, R0 ;  /* 0x0000100015157810 */ /* 0x000fe20007ffe000 */
[----:B------:R1:W-:Y:S04]  /*c990*/  STSM.16.M88.4 [R29+0x45e00], R4 ;  /* 0x045e00041d007844 */ /* 0x0003e80000000200 */
[----:B------:R1:W-:Y:S01]  /*c9a0*/  STSM.16.M88.4 [R3], R8 ;  /* 0x0000000803007844 */ /* 0x0003e20000000200 */
[----:B------:R-:W-:Y:S01]  /*c9b0*/  @!PT LDS RZ, [RZ] ;  /* 0x00000000fffff984 */ /* 0x000fe20000000800 */
[----:B------:R-:W-:Y:S01]  /*c9c0*/  @!PT LDS RZ, [RZ] ;  /* 0x00000000fffff984 */ /* 0x000fe20000000800 */
[----:B------:R-:W-:Y:S01]  /*c9d0*/  @!PT LDS RZ, [RZ] ;  /* 0x00000000fffff984 */ /* 0x000fe20000000800 */
[----:B------:R-:W-:Y:S01]  /*c9e0*/  @!PT LDS RZ, [RZ] ;  /* 0x00000000fffff984 */ /* 0x000fe20000000800 */
[----:B------:R2:W-:Y:S06]  /*c9f0*/  MEMBAR.ALL.CTA ;  /* 0x0000000000007992 */ /* 0x0005ec0000008000 */
[----:B--2---:R-:W2:Y:S02]  /*ca00*/  FENCE.VIEW.ASYNC.S ;  /* 0x00000000000073c6 */ /* 0x004ea40000000000 */
[----:B--2---:R-:W-:Y:S06]  /*ca10*/  BAR.SYNC.DEFER_BLOCKING 0x1, 0x80 ;  /* 0x0042000000007b1d */ /* 0x004fec0000010000 */
[----:B------:R-:W-:Y:S05]  /*ca20*/  @P1 BRA `(.L_x_72) ;  /* 0x0000000000341947 */ /* 0x000fea0003800000 */
[----:B------:R-:W-:Y:S01]  /*ca30*/  R2UR UR5, R185 ;  /* 0x00000000b90572ca */ /* 0x000fe200000e0000 */
[----:B------:R-:W-:Y:S01]  /*ca40*/  ULDC.64 UR8, c[0x0][0x198] ;  /* 0x0000660000087ab9 */ /* 0x000fe20000000a00 */
[----:B------:R-:W-:Y:S01]  /*ca50*/  R2UR UR40, R30 ;  /* 0x000000001e2872ca */ /* 0x000fe200000e0000 */
[----:B------:R-:W-:Y:S02]  /*ca60*/  UIADD3 UR43, -UR46, URZ, URZ ;  /* 0x0000003f2e2b7290 */ /* 0x000fe4000fffe13f */
[----:B------:R-:W-:Y:S01]  /*ca70*/  UIADD3 UR6, UP0, UR8, 0x670, URZ ;  /* 0x0000067008067890 */ /* 0x000fe2000ff1e03f */
[----:B------:R-:W-:Y:S01]  /*ca80*/  ULDC UR4, c[0x0][0xa10] ;  /* 0x0002840000047ab9 */ /* 0x000fe20000000800 */
[----:B------:R-:W-:Y:S02]  /*ca90*/  UMOV UR41, URZ ;  /* 0x0000003f00297c82 */ /* 0x000fe40008000000 */
[----:B------:R-:W-:-:S04]  /*caa0*/  UIADD3.X UR7, URZ, UR9, URZ, UP0, !UPT ;  /* 0x000000093f077290 */ /* 0x000fc800087fe43f */
[----:B------:R-:W-:Y:S02]  /*cab0*/  UIMAD UR43, UR4, UR43, UR5 ;  /* 0x0000002b042b72a4 */ /* 0x000fe4000f8e0205 */
[----:B------:R-:W-:-:S09]  /*cac0*/  UIADD3 UR40, UR40, 0x45e00, URZ ;  /* 0x00045e0028287890 */ /* 0x000fd2000fffe03f */
[----:B------:R2:W-:Y:S01]  /*cad0*/  UTMASTG.4D [UR40], [UR6] ;  /* 0x00000028060073b5 */ /* 0x0005e20008018000 */
[----:B------:R0:W-:Y:S01]  /*cae0*/  UTMACMDFLUSH ;  /* 0x00000000000079b7 */ /* 0x0001e20000000000 */
[----:B--2---:R-:W-:-:S04]  /*caf0*/  DEPBAR.LE SB0, 0x1 ;  /* 0x000080400000791a */ /* 0x004fc80000000000 */
.L_x_72:
[----:B------:R-:W-:Y:S05]  /*cb00*/  BSYNC B0 ;  /* 0x0000000000007941 */ /* 0x000fea0003800000 */
.L_x_71:
[----:B------:R-:W-:Y:S01]  /*cb10*/  BAR.SYNC.DEFER_BLOCKING 0x1, 0x80 ;  /* 0x0042000000007b1d */ /* 0x000fe20000010000 */
[----:B-1----:R-:W-:Y:S02]  /*cb20*/  F2FP.BF16.F32.PACK_AB R4, R57, R56 ;  /* 0x000000383904723e */ /* 0x002fe400000010ff */
[----:B------:R-:W-:Y:S02]  /*cb30*/  F2FP.BF16.F32.PACK_AB R5, R38, R39 ;  /* 0x000000272605723e */ /* 0x000fe400000010ff */
[----:B------:R-:W-:Y:S01]  /*cb40*/  F2FP.BF16.F32.PACK_AB R6, R61, R60 ;  /* 0x0000003c3d06723e */ /* 0x000fe200000010ff */
[----:B------:R-:W-:Y:S01]  /*cb50*/  BSSY B0, `(.L_x_73) ;  /* 0x000001f000007945 */ /* 0x000fe20003800000 */
[----:B------:R-:W-:Y:S02]  /*cb60*/  F2FP.BF16.F32.PACK_AB R7, R42, R43 ;  /* 0x0000002b2a07723e */ /* 0x000fe400000010ff */
[----:B------:R-:W-:Y:S02]  /*cb70*/  F2FP.BF16.F32.PACK_AB R8, R65, R64 ;  /* 0x000000404108723e */ /* 0x000fe400000010ff */
[----:B------:R-:W-:-:S02]  /*cb80*/  F2FP.BF16.F32.PACK_AB R9, R46, R47 ;  /* 0x0000002f2e09723e */ /* 0x000fc400000010ff */
[----:B------:R-:W-:Y:S02]  /*cb90*/  F2FP.BF16.F32.PACK_AB R10, R69, R68 ;  /* 0x00000044450a723e */ /* 0x000fe400000010ff */
[----:B------:R-:W-:Y:S01]  /*cba0*/  F2FP.BF16.F32.PACK_AB R11, R48, R49 ;  /* 0x00000031300b723e */ /* 0x000fe200000010ff */
        /* <DEDUP_REMOVED lines=16> */
[----:B------:R-:W-:Y:S02]  /*ccb0*/  UMOV UR9, 0x20 ;  /* 0x0000002000097882 */ /* 0x000fe40000000000 */
[----:B------:R-:W-:Y:S01]  /*ccc0*/  UIADD3.X UR7, URZ, UR13, URZ, UP0, !UPT ;  /* 0x0000000d3f077290 */ /* 0x000fe200087fe43f */
[----:B------:R-:W-:Y:S01]  /*ccd0*/  UMOV UR10, UR42 ;  /* 0x0000002a000a7c82 */ /* 0x000fe20008000000 */
[----:B------:R-:W-:-:S02]  /*cce0*/  UMOV UR12, UR44 ;  /* 0x0000002c000c7c82 */ /* 0x000fc40008000000 */
[----:B------:R-:W-:Y:S02]  /*ccf0*/  UIMAD UR11, UR4, UR11, UR5 ;  /* 0x0000000b040b72a4 */ /* 0x000fe4000f8e0205 */
[----:B------:R-:W-:-:S09]  /*cd00*/  UIADD3 UR8, UR8, 0x46e00, URZ ;  /* 0x00046e0008087890 */ /* 0x000fd2000fffe03f */
[----:B------:R2:W-:Y:S01]  /*cd10*/  UTMASTG.4D [UR8], [UR6] ;  /* 0x00000008060073b5 */ /* 0x0005e20008018000 */
[----:B------:R0:W-:Y:S01]  /*cd20*/  UTMACMDFLUSH ;  /* 0x00000000000079b7 */ /* 0x0001e20000000000 */
[----:B--2---:R-:W-:-:S04]  /*cd30*/  DEPBAR.LE SB0, 0x1 ;  /* 0x000080400000791a */ /* 0x004fc80000000000 */
.L_x_74:
[----:B------:R-:W-:Y:S05]  /*cd40*/  BSYNC B0 ;  /* 0x0000000000007941 */ /* 0x000fea0003800000 */
.L_x_73:
[----:B------:R-:W-:Y:S01]  /*cd50*/  BAR.SYNC.DEFER_BLOCKING 0x1, 0x80 ;  /* 0x0042000000007b1d */ /* 0x000fe20000010000 */
[----:B------:R-:W-:Y:S02]  /*cd60*/  F2FP.BF16.F32.PACK_AB R80, R81, R80 ;  /* 0x000000505150723e */ /* 0x000fe400000010ff */
[----:B-1----:R-:W-:Y:S02]  /*cd70*/  F2FP.BF16.F32.PACK_AB R12, R73, R72 ;  /* 0x00000048490c723e */ /* 0x002fe400000010ff */
[----:B------:R-:W-:Y:S01]  /*cd80*/  F2FP.BF16.F32.PACK_AB R13, R50, R51 ;  /* 0x00000033320d723e */ /* 0x000fe200000010ff */
[----:B------:R-:W-:Y:S01]  /*cd90*/  BSSY B0, `(.L_x_75) ;  /* 0x000001f000007945 */ /* 0x000fe20003800000 */
[----:B------:R-:W-:Y:S02]  /*cda0*/  F2FP.BF16.F32.PACK_AB R14, R77, R76 ;  /* 0x0000004c4d0e723e */ /* 0x000fe400000010ff */
[----:B------:R-:W-:Y:S02]  /*cdb0*/  F2FP.BF16.F32.PACK_AB R15, R54, R55 ;  /* 0x00000037360f723e */ /* 0x000fe400000010ff */
[----:B------:R-:W-:-:S02]  /*cdc0*/  F2FP.BF16.F32.PACK_AB R81, R58, R59 ;  /* 0x0000003b3a51723e */ /* 0x000fc400000010ff */
[----:B------:R-:W-:Y:S02]  /*cdd0*/  F2FP.BF16.F32.PACK_AB R82, R85, R84 ;  /* 0x000000545552723e */ /* 0x000fe400000010ff */
[----:B------:R-:W-:Y:S01]  /*cde0*/  F2FP.BF16.F32.PACK_AB R83, R62, R63 ;  /* 0x0000003f3e53723e */ /* 0x000fe200000010ff */
[----:B------:R1:W-:Y:S04]  /*cdf0*/  STSM.16.M88.4 [R0], R4 ;  /* 0x0000000400007844 */ /* 0x0003e80000000200 */
        /* <DEDUP_REMOVED lines=24> */
.L_x_76:
[----:B------:R-:W-:Y:S05]  /*cf80*/  BSYNC B0 ;  /* 0x0000000000007941 */ /* 0x000fea0003800000 */
.L_x_75:
[----:B------:R-:W-:Y:S01]  /*cf90*/  BAR.SYNC.DEFER_BLOCKING 0x1, 0x80 ;  /* 0x0042000000007b1d */ /* 0x000fe20000010000 */
[----:B------:R-:W-:Y:S02]  /*cfa0*/  F2FP.BF16.F32.PACK_AB R96, R97, R96 ;  /* 0x000000606160723e */ /* 0x000fe400000010ff */
        /* <DEDUP_REMOVED lines=15> */
[----:B---3--:R-:W3:Y:S02]  /*d0a0*/  FENCE.VIEW.ASYNC.S ;  /* 0x00000000000073c6 */ /* 0x008ee40000000000 */
[----:B---3--:R-:W-:Y:S06]  /*d0b0*/  BAR.SYNC.DEFER_BLOCKING 0x1, 0x80 ;  /* 0x0042000000007b1d */ /* 0x008fec0000010000 */
        /* <DEDUP_REMOVED lines=15> */
[----:B---3--:R-:W-:-:S04]  /*d1b0*/  DEPBAR.LE SB0, 0x1 ;  /* 0x000080400000791a */ /* 0x008fc80000000000 */
.L_x_78:
[----:B------:R-:W-:Y:S05]  /*d1c0*/  BSYNC B0 ;  /* 0x0000000000007941 */ /* 0x000fea0003800000 */
.L_x_77:
        /* <DEDUP_REMOVED lines=17> */
[----:B----4-:R-:W4:Y:S02]  /*d2e0*/  FENCE.VIEW.ASYNC.S ;  /* 0x00000000000073c6 */ /* 0x010f240000000000 */
[----:B----4-:R-:W-:Y:S06]  /*d2f0*/  BAR.SYNC.DEFER_BLOCKING 0x1, 0x80 ;  /* 0x0042000000007b1d */ /* 0x010fec0000010000 */
        /* <DEDUP_REMOVED lines=15> */
[----:B----4-:R-:W-:-:S04]  /*d3f0*/  DEPBAR.LE SB0, 0x1 ;  /* 0x000080400000791a */ /* 0x010fc80000000000 */
.L_x_80:
[----:B------:R-:W-:Y:S05]  /*d400*/  BSYNC B0 ;  /* 0x0000000000007941 */ /* 0x000fea0003800000 */
.L_x_79:
[----:B------:R-:W-:Y:S06]  /*d410*/  BAR.SYNC.DEFER_BLOCKING 0x1, 0x80 ;  /* 0x0042000000007b1d */ /* 0x000fec0000010000 */
[----:B------:R-:W-:Y:S01]  /*d420*/  BSSY B0, `(.L_x_81) ;  /* 0x0000019000007945 */ /* 0x000fe20003800000 */
[----:B------:R4:W-:Y:S04]  /*d430*/  STSM.16.M88.4 [R0+0x1000], R104 ;  /* 0x0010006800007844 */ /* 0x0009e80000000200 */
[----:B------:R4:W-:Y:S01]  /*d440*/  STSM.16.M88.4 [R21], R112 ;  /* 0x0000007015007844 */ /* 0x0009e20000000200 */
[----:B------:R-:W-:Y:S01]  /*d450*/  @!PT LDS RZ, [RZ] ;  /* 0x00000000fffff984 */ /* 0x000fe20000000800 */
[----:B------:R-:W-:Y:S01]  /*d460*/  @!PT LDS RZ, [RZ] ;  /* 0x00000000fffff984 */ /* 0x000fe20000000800 */
[----:B------:R-:W-:Y:S01]  /*d470*/  @!PT LDS RZ, [RZ] ;  /* 0x00000000fffff984 */ /* 0x000fe20000000800 */
[----:B------:R-:W-:Y:S01]  /*d480*/  @!PT LDS RZ, [RZ] ;  /* 0x00000000fffff984 */ /* 0x000fe20000000800 */
[----:B------:R5:W-:Y:S06]  /*d490*/  MEMBAR.ALL.CTA ;  /* 0x0000000000007992 */ /* 0x000bec0000008000 */
[----:B-----5:R-:W5:Y:S02]  /*d4a0*/  FENCE.VIEW.ASYNC.S ;  /* 0x00000000000073c6 */ /* 0x020f640000000000 */
[----:B-----5:R-:W-:Y:S06]  /*d4b0*/  BAR.SYNC.DEFER_BLOCKING 0x1, 0x80 ;  /* 0x0042000000007b1d */ /* 0x020fec0000010000 */
        /* <DEDUP_REMOVED lines=13> */
[----:B------:R1:W-:Y:S02]  /*d590*/  UTMASTG.4D [UR8], [UR6] ;  /* 0x00000008060073b5 */ /* 0x0003e40008018000 */
[----:B-1----:R0:W-:Y:S02]  /*d5a0*/  UTMACMDFLUSH ;  /* 0x00000000000079b7 */ /* 0x0021e40000000000 */
.L_x_82:
[----:B------:R-:W-:Y:S05]  /*d5b0*/  BSYNC B0 ;  /* 0x0000000000007941 */ /* 0x000fea0003800000 */
.L_x_81:
[----:B------:R-:W-:Y:S01]  /*d5c0*/  ULEA UR4, UR61, 0xfffffff8, 0x3 ;  /* 0xfffffff83d047891 */ /* 0x000fe2000f8e183f */
[----:B------:R-:W-:-:S04]  /*d5d0*/  DEPBAR.LE SB0, 0x0 ;  /* 0x000080000000791a */ /* 0x000fc80000000000 */
[----:B------:R-:W-:Y:S01]  /*d5e0*/  ULOP3.LUT UR4, UR4, 0x8, URZ, 0xc0, !UPT ;  /* 0x0000000804047892 */ /* 0x000fe2000f8ec03f */
[----:B------:R-:W-:-:S03]  /*d5f0*/  LOP3.LUT R23, R23, 0x1, RZ, 0x3c, !PT ;  /* 0x0000000117177812 */ /* 0x000fc600078e3cff */
[----:B------:R-:W-:-:S06]  /*d600*/  ULOP3.LUT UR4, UR4, 0x18, URZ, 0x3c, !UPT ;  /* 0x0000001804047892 */ /* 0x000fcc000f8e3c3f */
[----:B-1234-:R-:W-:Y:S01]  /*d610*/  MOV R0, UR4 ;  /* 0x0000000400007c02 */ /* 0x01efe20008000f00 */
[----:B------:R-:W-:Y:S02]  /*d620*/  ULDC UR4, c[0x0][0xc] ;  /* 0x0000030000047ab9 */ /* 0x000fe40000000800 */
[----:B------:R-:W-:Y:S01]  /*d630*/  IADD3 R17, R17, UR4, RZ ;  /* 0x0000000411117c10 */ /* 0x000fe2000fffe0ff */
[----:B------:R-:W-:Y:S01]  /*d640*/  ULDC UR4, c[0x0][0xa00] ;  /* 0x0002800000047ab9 */ /* 0x000fe20000000800 */
[----:B------:R1:W-:Y:S02]  /*d650*/  SYNCS.ARRIVE.TRANS64.A1T0 RZ, [R0+UR37+0x4c490], RZ ;  /* 0x04c490ff00ff79a7 */ /* 0x0003e40008100025 */
[----:B------:R-:W-:-:S13]  /*d660*/  ISETP.GE.AND P0, PT, R17, UR4, PT ;  /* 0x0000000411007c0c */ /* 0x000fda000bf06270 */
[----:B-1----:R-:W-:Y:S05]  /*d670*/  @!P0 BRA `(.L_x_83) ;  /* 0xffffff34009c8947 */ /* 0x002fea000383ffff */
[----:B------:R-:W-:Y:S05]  /*d680*/  EXIT ;  /* 0x000000000000794d */ /* 0x000fea0003800000 */
.L_x_6:
[----:B------:R-:W-:-:S08]  /*d690*/  NOP ;  /* 0x0000000000007918 */ /* 0x000fd00000000000 */
[----:B------:R-:W2:-:S00]  /*d6a0*/  USETMAXREG.DEALLOC.CTAPOOL 0x18 ;  /* 0x00000018000079c8 */ /* 0x000e8000080e0500 */
[----:B------:R-:W-:-:S13]  /*d6b0*/  PLOP3.LUT P3, PT, PT, PT, UP0, 0x80, 0x0 ;  /* 0x000000000000781c */ /* 0x000fda0003f6f008 */
[----:B--2---:R-:W-:Y:S05]  /*d6c0*/  @!P3 BRA `(.L_x_84) ;  /* 0x000000080090b947 */ /* 0x004fea0003800000 */
[----:B------:R-:W-:-:S13]  /*d6d0*/  PLOP3.LUT P2, PT, PT, PT, UP1, 0x80, 0x0 ;  /* 0x000000000000781c */ /* 0x000fda0003f4f018 */
[----:B-1----:R-:W-:Y:S05]  /*d6e0*/  @P2 EXIT ;  /* 0x000000000000294d */ /* 0x002fea0003800000 */
[----:B------:R-:W-:Y:S02]  /*d6f0*/  ULDC UR4, c[0x0][0xa00] ;  /* 0x0002800000047ab9 */ /* 0x000fe40000000800 */
[----:B------:R-:W-:-:S13]  /*d700*/  ISETP.GE.AND P2, PT, R17, UR4, PT ;  /* 0x0000000411007c0c */ /* 0x000fda000bf46270 */
[----:B------:R-:W-:Y:S05]  /*d710*/  @P2 EXIT ;  /* 0x000000000000294d */ /* 0x000fea0003800000 */
[----:B------:R-:W-:Y:S01]  /*d720*/  R2UR UR4, R16 ;  /* 0x00000000100472ca */ /* 0x000fe200000e0000 */
[----:B------:R-:W-:Y:S01]  /*d730*/  BSSY B0, `(.L_x_85) ;  /* 0x000009c000007945 */ /* 0x000fe20003800000 */
[----:B------:R-:W-:Y:S01]  /*d740*/  LOP3.LUT P2, RZ, R2, 0x1f, RZ, 0xc0, !PT ;  /* 0x0000001f02ff7812 */ /* 0x000fe2000784c0ff */
[----:B------:R-:W-:Y:S01]  /*d750*/  IMAD.MOV.U32 R0, RZ, RZ, RZ ;  /* 0x000000ffff007224 */ /* 0x000fe200078e00ff */
[----:B------:R-:W-:Y:S01]  /*d760*/  MOV R4, 0x1 ;  /* 0x0000000100047802 */ /* 0x000fe20000000f00 */
[----:B------:R-:W-:Y:S01]  /*d770*/  ULDC UR20, c[0x0][0xc] ;  /* 0x0000030000147ab9 */ /* 0x000fe20000000800 */
[----:B------:R-:W-:Y:S01]  /*d780*/  PLOP3.LUT P0, PT, P2, P0, PT, 0x2a, 0x0 ;  /* 0x000000000000781c */ /* 0x000fe20001700572 */
[----:B------:R-:W-:Y:S01]  /*d790*/  ULDC.64 UR18, c[0x0][0x198] ;  /* 0x0000660000127ab9 */ /* 0x000fe20000000a00 */
[----:B------:R-:W-:Y:S01]  /*d7a0*/  MOV R5, 0x1 ;  /* 0x0000000100057802 */ /* 0x000fe20000000f00 */
[----:B------:R-:W-:-:S04]  /*d7b0*/  ULDC UR21, c[0x0][0xa00] ;  /* 0x0002800000157ab9 */ /* 0x000fc80000000800 */
[----:B------:R-:W-:-:S12]  /*d7c0*/  ULOP3.LUT UR17, UR4, 0x2, URZ, 0xfc, !UPT ;  /* 0x0000000204117892 */ /* 0x000fd8000f8efc3f */
.L_x_100:
[----:B------:R-:W1:Y:S01]  /*d7d0*/  LDC R6, c[0x0][0xa04] ;  /* 0x00028100ff067b82 */ /* 0x000e620000000800 */
[----:B------:R-:W-:Y:S01]  /*d7e0*/  MOV R7, R17 ;  /* 0x0000001100077202 */ /* 0x000fe20000000f00 */
[----:B------:R-:W-:-:S06]  /*d7f0*/  UMOV UR4, 0xffffffff ;  /* 0xffffffff00047882 */ /* 0x000fcc0000000000 */
[----:B------:R-:W2:Y:S08]  /*d800*/  LDC R10, c[0x0][0xa10] ;  /* 0x00028400ff0a7b82 */ /* 0x000eb00000000800 */
[----:B------:R-:W3:Y:S01]  /*d810*/  LDC R13, c[0x0][0xa1c] ;  /* 0x00028700ff0d7b82 */ /* 0x000ee20000000800 */
[----:B-1----:R-:W-:Y:S02]  /*d820*/  ISETP.NE.AND P2, PT, R6, 0x1, PT ;  /* 0x000000010600780c */ /* 0x002fe40003f45270 */
[----:B--2---:R-:W-:-:S11]  /*d830*/  ISETP.NE.AND P3, PT, R10, 0x1, PT ;  /* 0x000000010a00780c */ /* 0x004fd60003f65270 */
[----:B------:R-:W1:Y:S01]  /*d840*/  @P2 LDC.64 R8, c[0x0][0xa08] ;  /* 0x00028200ff082b82 */ /* 0x000e620000000a00 */
[----:B---3--:R-:W-:-:S07]  /*d850*/  ISETP.NE.AND P4, PT, R13, 0x1, PT ;  /* 0x000000010d00780c */ /* 0x008fce0003f85270 */
[----:B------:R-:W2:Y:S08]  /*d860*/  @P3 LDC R12, c[0x0][0xa14] ;  /* 0x00028500ff0c3b82 */ /* 0x000eb00000000800 */
[----:B------:R-:W3:Y:S08]  /*d870*/  @P3 LDC R11, c[0x0][0xa18] ;  /* 0x00028600ff0b3b82 */ /* 0x000ef00000000800 */
[----:B------:R-:W4:Y:S01]  /*d880*/  @P4 LDC.64 R2, c[0x0][0xa20] ;  /* 0x00028800ff024b82 */ /* 0x000f220000000a00 */
[----:B-1----:R-:W-:-:S05]  /*d890*/  @P2 IMAD.HI.U32 R8, R17, R8, RZ ;  /* 0x0000000811082227 */ /* 0x002fca00078e00ff */
[----:B------:R-:W-:-:S04]  /*d8a0*/  @P2 SHF.R.U32.HI R7, RZ, R9, R8 ;  /* 0x00000009ff072219 */ /* 0x000fc80000011608 */
[----:B------:R-:W-:Y:S01]  /*d8b0*/  MOV R9, R7 ;  /* 0x0000000700097202 */ /* 0x000fe20000000f00 */
[----:B--2---:R-:W-:-:S05]  /*d8c0*/  @P3 IMAD.HI.U32 R8, R7, R12, RZ ;  /* 0x0000000c07083227 */ /* 0x004fca00078e00ff */
[----:B---3--:R-:W-:-:S05]  /*d8d0*/  @P3 SHF.R.U32.HI R9, RZ, R11, R8 ;  /* 0x0000000bff093219 */ /* 0x008fca0000011608 */
[----:B----4-:R-:W-:Y:S01]  /*d8e0*/  @P4 IMAD.HI.U32 R8, R9, R2, RZ ;  /* 0x0000000209084227 */ /* 0x010fe200078e00ff */
[----:B------:R-:W-:-:S04]  /*d8f0*/  MOV R2, R9 ;  /* 0x0000000900027202 */ /* 0x000fc80000000f00 */
[----:B------:R-:W-:Y:S02]  /*d900*/  @P4 SHF.R.U32.HI R2, RZ, R3, R8 ;  /* 0x00000003ff024219 */ /* 0x000fe40000011608 */
[----:B------:R-:W-:Y:S02]  /*d910*/  IADD3 R3, -R9, RZ, RZ ;  /* 0x000000ff09037210 */ /* 0x000fe40007ffe1ff */
[----:B------:R-:W-:-:S03]  /*d920*/  IADD3 R2, -R2, RZ, RZ ;  /* 0x000000ff02027210 */ /* 0x000fc60007ffe1ff */
[----:B------:R-:W-:Y:S02]  /*d930*/  IMAD R10, R10, R3, R7 ;  /* 0x000000030a0a7224 */ /* 0x000fe400078e0207 */
[----:B------:R-:W-:Y:S01]  /*d940*/  IMAD R2, R13, R2, R9 ;  /* 0x000000020d027224 */ /* 0x000fe200078e0209 */
[----:B------:R-:W-:Y:S06]  /*d950*/  BRA.DIV UR4, `(.L_x_86) ;  /* 0x0000001e04207947 */ /* 0x000fec000b800000 */
[----:B------:R-:W-:-:S13]  /*d960*/  ELECT P6, URZ, PT ;  /* 0x00000000003f782f */ /* 0x000fda00038c0000 */
.L_x_138:
[----:B------:R-:W-:Y:S01]  /*d970*/  IADD3 R3, -R7, RZ, RZ ;  /* 0x000000ff07037210 */ /* 0x000fe20007ffe1ff */
[----:B------:R-:W-:Y:S04]  /*d980*/  BSSY B1, `(.L_x_87) ;  /* 0x0000034000017945 */ /* 0x000fe80003800000 */
[----:B------:R-:W-:Y:S02]  /*d990*/  IMAD R3, R6, R3, R17 ;  /* 0x0000000306037224 */ /* 0x000fe400078e0211 */
[----:B------:R-:W-:-:S03]  /*d9a0*/  IMAD.MOV.U32 R6, RZ, RZ, RZ ;  /* 0x000000ffff067224 */ /* 0x000fc600078e00ff */
[----:B------:R-:W-:Y:S01]  /*d9b0*/  SHF.L.U32 R3, R3, 0x7, RZ ;  /* 0x0000000703037819 */ /* 0x000fe200000006ff */
[----:B------:R-:W-:Y:S06]  /*d9c0*/  @!P6 BRA `(.L_x_88) ;  /* 0x0000000000bce947 */ /* 0x000fec0003800000 */
[----:B------:R-:W1:Y:S01]  /*d9d0*/  S2R R7, SR_CgaCtaId ;  /* 0x0000000000077919 */ /* 0x000e620000008800 */
[----:B------:R-:W-:-:S04]  /*d9e0*/  MOV R6, 0x400 ;  /* 0x0000040000067802 */ /* 0x000fc80000000f00 */
[----:B-1----:R-:W-:Y:S02]  /*d9f0*/  LEA R9, R7, R6, 0x18 ;  /* 0x0000000607097211 */ /* 0x002fe400078ec0ff */
[----:B------:R-:W-:Y:S02]  /*da00*/  SHF.L.U32 R6, R5, 0x1f, RZ ;  /* 0x0000001f05067819 */ /* 0x000fe400000006ff */
[----:B------:R-:W-:-:S04]  /*da10*/  LEA R7, R0, R9, 0x3 ;  /* 0x0000000900077211 */ /* 0x000fc800078e18ff */
[----:B------:R-:W1:Y:S02]  /*da20*/  SYNCS.PHASECHK.TRANS64.TRYWAIT P2, [R7+URZ+0x4c460], R6 ;  /* 0x04c46006070075a7 */ /* 0x000e64000804017f */
[----:B-1----:R-:W-:Y:S05]  /*da30*/  @!P2 BRA `(.L_x_89) ;  /* 0x0000001c0008a947 */ /* 0x002fea0003800000 */
.L_x_139:
[----:B------:R-:W-:Y:S01]  /*da40*/  UPRMT UR4, UR17, 0x9910, URZ ;  /* 0x0000991011047896 */ /* 0x000fe2000800003f */
[----:B-1----:R-:W-:-:S03]  /*da50*/  @P1 MOV R6, 0x6000 ;  /* 0x0000600000061802 */ /* 0x002fc60000000f00 */
[----:B------:R-:W-:Y:S01]  /*da60*/  UISETP.NE.AND UP0, UPT, UR4, 0x2, UPT ;  /* 0x000000020400788c */ /* 0x000fe2000bf05270 */
[----:B------:R1:W-:Y:S05]  /*da70*/  @P1 SYNCS.ARRIVE.TRANS64 RZ, [R7+URZ+0x4c450], R6 ;  /* 0x04c4500607ff19a7 */ /* 0x0003ea000800003f */
[----:B------:R-:W-:-:S13]  /*da80*/  PLOP3.LUT P2, PT, PT, PT, UP0, 0x80, 0x0 ;  /* 0x000000000000781c */ /* 0x000fda0003f4f008 */
[----:B-1----:R-:W-:Y:S05]  /*da90*/  @P2 BRA `(.L_x_90) ;  /* 0x0000000000042947 */ /* 0x002fea0003800000 */
[----:B------:R-:W-:Y:S01]  /*daa0*/  BPT.TRAP 0x1 ;  /* 0x000000040000795c */ /* 0x000fe20000300000 */
.L_x_90:
[----:B------:R-:W-:Y:S05]  /*dab0*/  @P0 BRA `(.L_x_91) ;  /* 0x0000000000040947 */ /* 0x000fea0003800000 */
[----:B------:R-:W-:Y:S01]  /*dac0*/  BPT.TRAP 0x1 ;  /* 0x000000040000795c */ /* 0x000fe20000300000 */
.L_x_91:
[----:B------:R-:W-:Y:S01]  /*dad0*/  R2UR UR5, R9 ;  /* 0x00000000090572ca */ /* 0x000fe200000e0000 */
[----:B------:R-:W-:Y:S01]  /*dae0*/  UIADD3 UR4, UP0, UR18, 0xf0, URZ ;  /* 0x000000f012047890 */ /* 0x000fe2000ff1e03f */
[----:B------:R-:W-:Y:S01]  /*daf0*/  R2UR UR8, R0 ;  /* 0x00000000000872ca */ /* 0x000fe200000e0000 */
[----:B------:R-:W-:Y:S01]  /*db00*/  UMOV UR10, URZ ;  /* 0x0000003f000a7c82 */ /* 0x000fe20008000000 */
[----:B------:R-:W-:Y:S01]  /*db10*/  R2UR UR9, R7 ;  /* 0x00000000070972ca */ /* 0x000fe200000e0000 */
[----:B------:R-:W-:Y:S01]  /*db20*/  UMOV UR6, 0x0 ;  /* 0x0000000000067882 */ /* 0x000fe20000000000 */
[----:B------:R-:W-:Y:S01]  /*db30*/  R2UR UR11, R3 ;  /* 0x00000000030b72ca */ /* 0x000fe200000e0000 */
[----:B------:R-:W-:Y:S01]  /*db40*/  UMOV UR7, 0x10000000 ;  /* 0x1000000000077882 */ /* 0x000fe20000000000 */
[----:B------:R-:W-:Y:S01]  /*db50*/  R2UR UR12, R10 ;  /* 0x000000000a0c72ca */ /* 0x000fe200000e0000 */
[----:B------:R-:W-:Y:S01]  /*db60*/  UMOV UR15, 0x40 ;  /* 0x00000040000f7882 */ /* 0x000fe20000000000 */
[----:B------:R-:W-:-:S02]  /*db70*/  R2UR UR13, R2 ;  /* 0x00000000020d72ca */ /* 0x000fc400000e0000 */
[----:B------:R-:W-:-:S03]  /*db80*/  IADD3 R0, R0, 0x1, RZ ;  /* 0x0000000100007810 */ /* 0x000fc60007ffe0ff */
[----:B------:R-:W-:Y:S01]  /*db90*/  UIMAD UR8, UR8, 0x6000, UR5 ;  /* 0x00006000080878a4 */ /* 0x000fe2000f8e0205 */
[C---:B------:R-:W-:Y:S01]  /*dba0*/  ISETP.NE.AND P2, PT, R0.reuse, 0x2, PT ;  /* 0x000000020000780c */ /* 0x040fe20003f45270 */
[----:B------:R-:W-:Y:S02]  /*dbb0*/  UIADD3 UR9, UR9, 0x4c450, URZ ;  /* 0x0004c45009097890 */ /* 0x000fe4000fffe03f */
[----:B------:R-:W-:Y:S01]  /*dbc0*/  UIADD3.X UR5, URZ, UR19, URZ, UP0, !UPT ;  /* 0x000000133f057290 */ /* 0x000fe200087fe43f */
[----:B------:R-:W-:Y:S01]  /*dbd0*/  SEL R6, RZ, 0x1, P2 ;  /* 0x00000001ff067807 */ /* 0x000fe20001000000 */
[----:B------:R-:W-:Y:S01]  /*dbe0*/  UIADD3 UR14, UR8, 0x2000, URZ ;  /* 0x00002000080e7890 */ /* 0x000fe2000fffe03f */
[----:B------:R-:W-:Y:S01]  /*dbf0*/  SEL R0, R0, RZ, P2 ;  /* 0x000000ff00007207 */ /* 0x000fe20001000000 */
[----:B------:R-:W-:Y:S01]  /*dc00*/  UIADD3 UR16, UR8, 0x4000, URZ ;  /* 0x0000400008107890 */ /* 0x000fe2000fffe03f */
[----:B------:R-:W-:Y:S02]  /*dc10*/  LOP3.LUT R5, R5, R6, RZ, 0x3c, !PT ;  /* 0x0000000605057212 */ /* 0x000fe400078e3cff */
[----:B------:R-:W-:-:S02]  /*dc20*/  MOV R6, 0x40 ;  /* 0x0000004000067802 */ /* 0x000fc40000000f00 */
[----:B------:R1:W-:Y:S02]  /*dc30*/  UTMALDG.4D [UR8], [UR4], desc[UR6] ;  /* 0x00000608040075b4 */ /* 0x0003e40008019000 */
[----:B-1----:R-:W-:Y:S01]  /*dc40*/  UMOV UR8, UR14 ;  /* 0x0000000e00087c82 */ /* 0x002fe20008000000 */
[----:B------:R-:W-:Y:S01]  /*dc50*/  UMOV UR10, UR15 ;  /* 0x0000000f000a7c82 */ /* 0x000fe20008000000 */
[----:B------:R-:W-:Y:S01]  /*dc60*/  UMOV UR14, 0x80 ;  /* 0x00000080000e7882 */ /* 0x000fe20000000000 */
[----:B------:R1:W-:Y:S02]  /*dc70*/  UTMALDG.4D [UR8], [UR4], desc[UR6] ;  /* 0x00000608040075b4 */ /* 0x0003e40008019000 */
[----:B-1----:R-:W-:Y:S01]  /*dc80*/  UMOV UR8, UR16 ;  /* 0x0000001000087c82 */ /* 0x002fe20008000000 */
[----:B------:R-:W-:Y:S02]  /*dc90*/  UMOV UR10, UR14 ;  /* 0x0000000e000a7c82 */ /* 0x000fe40008000000 */
[----:B------:R1:W-:Y:S02]  /*dca0*/  UTMALDG.4D [UR8], [UR4], desc[UR6] ;  /* 0x00000608040075b4 */ /* 0x0003e40008019000 */
[----:B-1----:R-:W-:Y:S01]  /*dcb0*/  NOP ;  /* 0x0000000000007918 */ /* 0x002fe20000000000 */
.L_x_88:
[----:B------:R-:W-:Y:S05]  /*dcc0*/  BSYNC B1 ;  /* 0x0000000000017941 */ /* 0x000fea0003800000 */
.L_x_87:
[----:B------:R-:W-:Y:S01]  /*dcd0*/  LOP3.LUT P2, RZ, R4, 0xff, RZ, 0xc0, !PT ;  /* 0x000000ff04ff7812 */ /* 0x000fe2000784c0ff */
[----:B------:R-:W-:-:S12]  /*dce0*/  BSSY B1, `(.L_x_92) ;  /* 0x0000009000017945 */ /* 0x000fd80003800000 */
[----:B------:R-:W-:Y:S05]  /*dcf0*/  @!P2 BRA `(.L_x_93) ;  /* 0x00000000001ca947 */ /* 0x000fea0003800000 */
[----:B------:R-:W1:Y:S01]  /*dd00*/  S2R R7, SR_CgaCtaId ;  /* 0x0000000000077919 */ /* 0x000e620000008800 */
[----:B------:R-:W-:-:S04]  /*dd10*/  MOV R4, 0x400 ;  /* 0x0000040000047802 */ /* 0x000fc80000000f00 */
[----:B-1----:R-:W-:Y:S02]  /*dd20*/  LEA R7, R7, R4, 0x18 ;  /* 0x0000000407077211 */ /* 0x002fe400078ec0ff */
[----:B------:R-:W-:Y:S02]  /*dd30*/  SHF.L.U32 R4, RZ, 0x1f, RZ ;  /* 0x0000001fff047819 */ /* 0x000fe400000006ff */
[----:B------:R1:W-:Y:S02]  /*dd40*/  SYNCS.ARRIVE.TRANS64.A1T0 RZ, [R7+URZ+0x4c4b0], RZ ;  /* 0x04c4b0ff07ff79a7 */ /* 0x0003e4000810003f */
[----:B------:R-:W2:Y:S02]  /*dd50*/  SYNCS.PHASECHK.TRANS64.TRYWAIT P2, [R7+URZ+0x4c4b0], R4 ;  /* 0x04c4b004070075a7 */ /* 0x000ea4000804017f */
[----:B-12---:R-:W-:Y:S05]  /*dd60*/  @!P2 BRA `(.L_x_94) ;  /* 0x000000180050a947 */ /* 0x006fea0003800000 */
.L_x_93:
[----:B------:R-:W-:Y:S05]  /*dd70*/  BSYNC B1 ;  /* 0x0000000000017941 */ /* 0x000fea0003800000 */
.L_x_92:
[----:B------:R-:W-:Y:S04]  /*dd80*/  BSSY B1, `(.L_x_95) ;  /* 0x0000032000017945 */ /* 0x000fe80003800000 */
[----:B------:R-:W-:Y:S05]  /*dd90*/  @!P6 BRA `(.L_x_96) ;  /* 0x0000000000c0e947 */ /* 0x000fea0003800000 */
[----:B-1----:R-:W1:Y:S01]  /*dda0*/  S2R R7, SR_CgaCtaId ;  /* 0x0000000000077919 */ /* 0x002e620000008800 */
[----:B------:R-:W-:Y:S02]  /*ddb0*/  MOV R4, 0x400 ;  /* 0x0000040000047802 */ /* 0x000fe40000000f00 */
[----:B------:R-:W-:Y:S02]  /*ddc0*/  SHF.L.U32 R9, R5, 0x1f, RZ ;  /* 0x0000001f05097819 */ /* 0x000fe400000006ff */
[----:B-1----:R-:W-:-:S04]  /*ddd0*/  LEA R7, R7, R4, 0x18 ;  /* 0x0000000407077211 */ /* 0x002fc800078ec0ff */
[----:B------:R-:W-:-:S04]  /*dde0*/  LEA R4, R0, R7, 0x3 ;  /* 0x0000000700047211 */ /* 0x000fc800078e18ff */
[----:B------:R-:W1:Y:S02]  /*ddf0*/  SYNCS.PHASECHK.TRANS64.TRYWAIT P2, [R4+URZ+0x4c460], R9 ;  /* 0x04c46009040075a7 */ /* 0x000e64000804017f */
[----:B-1----:R-:W-:Y:S05]  /*de00*/  @!P2 BRA `(.L_x_97) ;  /* 0x00000018003ca947 */ /* 0x002fea0003800000 */
.L_x_140:
[----:B------:R-:W-:Y:S01]  /*de10*/  UPRMT UR4, UR17, 0x9910, URZ ;  /* 0x0000991011047896 */ /* 0x000fe2000800003f */
[----:B-1----:R-:W-:-:S03]  /*de20*/  @P1 MOV R9, 0x6000 ;  /* 0x0000600000091802 */ /* 0x002fc60000000f00 */
[----:B------:R-:W-:Y:S01]  /*de30*/  UISETP.NE.AND UP0, UPT, UR4, 0x2, UPT ;  /* 0x000000020400788c */ /* 0x000fe2000bf05270 */
[----:B------:R1:W-:Y:S05]  /*de40*/  @P1 SYNCS.ARRIVE.TRANS64 RZ, [R4+URZ+0x4c450], R9 ;  /* 0x04c4500904ff19a7 */ /* 0x0003ea000800003f */
[----:B------:R-:W-:-:S13]  /*de50*/  PLOP3.LUT P2, PT, PT, PT, UP0, 0x80, 0x0 ;  /* 0x000000000000781c */ /* 0x000fda0003f4f008 */
[----:B-1----:R-:W-:Y:S05]  /*de60*/  @P2 BRA `(.L_x_98) ;  /* 0x0000000000042947 */ /* 0x002fea0003800000 */
[----:B------:R-:W-:Y:S01]  /*de70*/  BPT.TRAP 0x1 ;  /* 0x000000040000795c */ /* 0x000fe20000300000 */
.L_x_98:
[----:B------:R-:W-:Y:S05]  /*de80*/  @P0 BRA `(.L_x_99) ;  /* 0x0000000000040947 */ /* 0x000fea0003800000 */
[----:B------:R-:W-:Y:S01]  /*de90*/  BPT.TRAP 0x1 ;  /* 0x000000040000795c */ /* 0x000fe20000300000 */
.L_x_99:
        /* <DEDUP_REMOVED lines=11> */
[----:B------:R-:W-:Y:S02]  /*df50*/  R2UR UR13, R2 ;  /* 0x00000000020d72ca */ /* 0x000fe400000e0000 */
[----:B------:R-:W-:-:S03]  /*df60*/  IADD3 R0, R0, 0x1, RZ ;  /* 0x0000000100007810 */ /* 0x000fc60007ffe0ff */
[----:B------:R-:W-:Y:S01]  /*df70*/  UIADD3 UR11, UR11, UR9, URZ ;  /* 0x000000090b0b7290 */ /* 0x000fe2000fffe03f */
[C---:B------:R-:W-:Y:S01]  /*df80*/  ISETP.NE.AND P2, PT, R0.reuse, 0x2, PT ;  /* 0x000000020000780c */ /* 0x040fe20003f45270 */
[----:B------:R-:W-:Y:S02]  /*df90*/  UIMAD UR8, UR8, 0x6000, UR5 ;  /* 0x00006000080878a4 */ /* 0x000fe4000f8e0205 */
[----:B------:R-:W-:Y:S01]  /*dfa0*/  UIADD3 UR9, UR14, 0x4c450, URZ ;  /* 0x0004c4500e097890 */ /* 0x000fe2000fffe03f */
[----:B------:R-:W-:Y:S01]  /*dfb0*/  SEL R2, RZ, 0x1, P2 ;  /* 0x00000001ff027807 */ /* 0x000fe20001000000 */
[----:B------:R-:W-:Y:S01]  /*dfc0*/  UIADD3.X UR5, URZ, UR19, URZ, UP0, !UPT ;  /* 0x000000133f057290 */ /* 0x000fe200087fe43f */
[----:B------:R-:W-:Y:S01]  /*dfd0*/  SEL R0, R0, RZ, P2 ;  /* 0x000000ff00007207 */ /* 0x000fe20001000000 */
[----:B------:R-:W-:Y:S01]  /*dfe0*/  UIADD3 UR14, UR8, 0x2000, URZ ;  /* 0x00002000080e7890 */ /* 0x000fe2000fffe03f */
[----:B------:R-:W-:Y:S01]  /*dff0*/  LOP3.LUT R5, R5, R2, RZ, 0x3c, !PT ;  /* 0x0000000205057212 */ /* 0x000fe200078e3cff */
[----:B------:R-:W-:-:S05]  /*e000*/  UIADD3 UR16, UR8, 0x4000, URZ ;  /* 0x0000400008107890 */ /* 0x000fca000fffe03f */
        /* <DEDUP_REMOVED lines=8> */
[----:B--2---:R-:W-:Y:S01]  /*e090*/  NOP ;  /* 0x0000000000007918 */ /* 0x004fe20000000000 */
.L_x_96:
[----:B------:R-:W-:Y:S05]  /*e0a0*/  BSYNC B1 ;  /* 0x0000000000017941 */ /* 0x000fea0003800000 */
.L_x_95:
[----:B------:R-:W-:Y:S02]  /*e0b0*/  IADD3 R17, R17, UR20, RZ ;  /* 0x0000001411117c10 */ /* 0x000fe4000fffe0ff */
[----:B-1----:R-:W-:Y:S02]  /*e0c0*/  PRMT R4, RZ, 0x7610, R4 ;  /* 0x00007610ff047816 */ /* 0x002fe40000000004 */
[----:B------:R-:W-:-:S13]  /*e0d0*/  ISETP.GE.AND P2, PT, R17, UR21, PT ;  /* 0x0000001511007c0c */ /* 0x000fda000bf46270 */
[----:B------:R-:W-:Y:S05]  /*e0e0*/  @!P2 BRA `(.L_x_100) ;  /* 0xfffffff400b8a947 */ /* 0x000fea000383ffff */
[----:B------:R-:W-:Y:S05]  /*e0f0*/  BSYNC B0 ;  /* 0x0000000000007941 */ /* 0x000fea0003800000 */
.L_x_85:
[----:B------:R-:W-:Y:S05]  /*e100*/  EXIT ;  /* 0x000000000000794d */ /* 0x000fea0003800000 */
.L_x_84:
[----:B-1----:R-:W-:Y:S02]  /*e110*/  ULDC UR4, c[0x0][0xa00] ;  /* 0x0002800000047ab9 */ /* 0x002fe40000000800 */
[----:B------:R-:W-:-:S13]  /*e120*/  ISETP.GE.AND P0, PT, R17, UR4, PT ;  /* 0x0000000411007c0c */ /* 0x000fda000bf06270 */
[----:B------:R-:W-:Y:S05]  /*e130*/  @P0 EXIT ;  /* 0x000000000000094d */ /* 0x000fea0003800000 */
[----:B------:R-:W-:Y:S01]  /*e140*/  R2UR UR4, R18 ;  /* 0x00000000120472ca */ /* 0x000fe200000e0000 */
[----:B------:R-:W-:Y:S01]  /*e150*/  BSSY B0, `(.L_x_101) ;  /* 0x000010f000007945 */ /* 0x000fe20003800000 */
[----:B------:R-:W-:Y:S01]  /*e160*/  LOP3.LUT P0, RZ, R2, 0x1f, RZ, 0xc0, !PT ;  /* 0x0000001f02ff7812 */ /* 0x000fe2000780c0ff */
[----:B------:R-:W-:Y:S01]  /*e170*/  IMAD.MOV.U32 R5, RZ, RZ, 0x1 ;  /* 0x00000001ff057424 */ /* 0x000fe200078e00ff */
[----:B------:R-:W-:Y:S01]  /*e180*/  MOV R0, RZ ;  /* 0x000000ff00007202 */ /* 0x000fe20000000f00 */
[----:B------:R-:W-:Y:S01]  /*e190*/  ULDC.64 UR16, c[0x0][0x198] ;  /* 0x0000660000107ab9 */ /* 0x000fe20000000a00 */
[----:B------:R-:W-:Y:S01]  /*e1a0*/  PLOP3.LUT P0, PT, P0, P2, PT, 0x2a, 0x0 ;  /* 0x000000000000781c */ /* 0x000fe20000704572 */
[----:B------:R-:W-:Y:S01]  /*e1b0*/  ULDC UR21, c[0x0][0xc] ;  /* 0x0000030000157ab9 */ /* 0x000fe20000000800 */
[----:B------:R-:W-:-:S05]  /*e1c0*/  MOV R4, 0x1 ;  /* 0x0000000100047802 */ /* 0x000fca0000000f00 */
[----:B------:R-:W-:-:S12]  /*e1d0*/  ULOP3.LUT UR20, UR4, 0x2, URZ, 0xfc, !UPT ;  /* 0x0000000204147892 */ /* 0x000fd8000f8efc3f */
.L_x_128:
[----:B------:R-:W1:Y:S01]  /*e1e0*/  LDC R2, c[0x0][0xa04] ;  /* 0x00028100ff027b82 */ /* 0x000e620000000800 */
[----:B------:R-:W-:-:S07]  /*e1f0*/  UMOV UR4, 0xffffffff ;  /* 0xffffffff00047882 */ /* 0x000fce0000000000 */
        /* <DEDUP_REMOVED lines=9> */
[----:B-1----:R-:W-:Y:S01]  /*e290*/  @P3 IMAD.HI.U32 R10, R17, R6, RZ ;  /* 0x00000006110a3227 */ /* 0x002fe200078e00ff */
[----:B------:R-:W-:-:S04]  /*e2a0*/  MOV R6, R17 ;  /* 0x0000001100067202 */ /* 0x000fc80000000f00 */
[----:B------:R-:W-:-:S04]  /*e2b0*/  @P3 SHF.R.U32.HI R6, RZ, R7, R10 ;  /* 0x00000007ff063219 */ /* 0x000fc8000001160a */
[----:B------:R-:W-:Y:S01]  /*e2c0*/  MOV R7, R6 ;  /* 0x0000000600077202 */ /* 0x000fe20000000f00 */
[----:B--2---:R-:W-:-:S05]  /*e2d0*/  @P4 IMAD.HI.U32 R9, R6, R9, RZ ;  /* 0x0000000906094227 */ /* 0x004fca00078e00ff */
[----:B---3--:R-:W-:-:S04]  /*e2e0*/  @P4 SHF.R.U32.HI R7, RZ, R12, R9 ;  /* 0x0000000cff074219 */ /* 0x008fc80000011609 */
[----:B------:R-:W-:Y:S01]  /*e2f0*/  MOV R9, R7 ;  /* 0x0000000700097202 */ /* 0x000fe20000000f00 */
[----:B----4-:R-:W-:-:S05]  /*e300*/  @P5 IMAD.HI.U32 R2, R7, R2, RZ ;  /* 0x0000000207025227 */ /* 0x010fca00078e00ff */
[----:B------:R-:W-:Y:S02]  /*e310*/  @P5 SHF.R.U32.HI R9, RZ, R3, R2 ;  /* 0x00000003ff095219 */ /* 0x000fe40000011602 */
[----:B------:R-:W-:-:S05]  /*e320*/  IADD3 R3, -R7, RZ, RZ ;  /* 0x000000ff07037210 */ /* 0x000fca0007ffe1ff */
[----:B------:R-:W-:Y:S01]  /*e330*/  IMAD R2, R11, R3, R6 ;  /* 0x000000030b027224 */ /* 0x000fe200078e0206 */
[----:B------:R-:W-:-:S05]  /*e340*/  IADD3 R3, -R9, RZ, RZ ;  /* 0x000000ff09037210 */ /* 0x000fca0007ffe1ff */
[----:B------:R-:W-:Y:S01]  /*e350*/  IMAD R3, R8, R3, R7 ;  /* 0x0000000308037224 */ /* 0x000fe200078e0207 */
[----:B------:R-:W-:Y:S06]  /*e360*/  BRA.DIV UR4, `(.L_x_102) ;  /* 0x0000001204f87947 */ /* 0x000fec000b800000 */
[----:B------:R-:W-:-:S13]  /*e370*/  ELECT P6, URZ, PT ;  /* 0x00000000003f782f */ /* 0x000fda00038c0000 */
.L_x_143:
[----:B------:R-:W1:Y:S01]  /*e380*/  LDC R6, c[0x0][0x28c] ;  /* 0x0000a300ff067b82 */ /* 0x000e620000000800 */
[----:B------:R-:W-:Y:S01]  /*e390*/  BSSY B1, `(.L_x_103) ;  /* 0x0000032000017945 */ /* 0x000fe20003800000 */
[----:B-1----:R-:W-:-:S13]  /*e3a0*/  ISETP.GT.AND P3, PT, R6, RZ, P6 ;  /* 0x000000ff0600720c */ /* 0x002fda0003764270 */
[----:B------:R-:W-:Y:S05]  /*e3b0*/  @!P3 BRA `(.L_x_104) ;  /* 0x0000000000bcb947 */ /* 0x000fea0003800000 */
[----:B------:R-:W1:Y:S01]  /*e3c0*/  S2R R8, SR_CgaCtaId ;  /* 0x0000000000087919 */ /* 0x000e620000008800 */
[----:B------:R-:W-:-:S04]  /*e3d0*/  MOV R7, 0x400 ;  /* 0x0000040000077802 */ /* 0x000fc80000000f00 */
[----:B-1----:R-:W-:Y:S02]  /*e3e0*/  LEA R9, R8, R7, 0x18 ;  /* 0x0000000708097211 */ /* 0x002fe400078ec0ff */
[----:B------:R-:W-:Y:S02]  /*e3f0*/  SHF.L.U32 R7, R4, 0x1f, RZ ;  /* 0x0000001f04077819 */ /* 0x000fe400000006ff */
[----:B------:R-:W-:-:S04]  /*e400*/  LEA R8, R0, R9, 0x3 ;  /* 0x0000000900087211 */ /* 0x000fc800078e18ff */
[----:B------:R-:W1:Y:S02]  /*e410*/  SYNCS.PHASECHK.TRANS64.TRYWAIT P4, [R8+URZ+0x4c428], R7 ;  /* 0x04c42807080075a7 */ /* 0x000e64000808017f */
[----:B-1----:R-:W-:Y:S05]  /*e420*/  @!P4 BRA `(.L_x_105) ;  /* 0x0000001000e8c947 */ /* 0x002fea0003800000 */
.L_x_144:
[----:B------:R-:W-:Y:S01]  /*e430*/  UPRMT UR4, UR20, 0x9910, URZ ;  /* 0x0000991014047896 */ /* 0x000fe2000800003f */
[----:B-1----:R-:W-:-:S03]  /*e440*/  @P2 MOV R7, 0xc000 ;  /* 0x0000c00000072802 */ /* 0x002fc60000000f00 */
[----:B------:R-:W-:Y:S01]  /*e450*/  UISETP.NE.AND UP0, UPT, UR4, 0x2, UPT ;  /* 0x000000020400788c */ /* 0x000fe2000bf05270 */
[----:B------:R1:W-:Y:S05]  /*e460*/  @P2 SYNCS.ARRIVE.TRANS64 RZ, [R8+URZ+0x4c400], R7 ;  /* 0x04c4000708ff29a7 */ /* 0x0003ea000800003f */
[----:B------:R-:W-:-:S13]  /*e470*/  PLOP3.LUT P4, PT, PT, PT, UP0, 0x80, 0x0 ;  /* 0x000000000000781c */ /* 0x000fda0003f8f008 */
[----:B-1----:R-:W-:Y:S05]  /*e480*/  @P4 BRA `(.L_x_106) ;  /* 0x0000000000044947 */ /* 0x002fea0003800000 */
[----:B------:R-:W-:Y:S01]  /*e490*/  BPT.TRAP 0x1 ;  /* 0x000000040000795c */ /* 0x000fe20000300000 */
.L_x_106:
[----:B------:R-:W-:Y:S05]  /*e4a0*/  @P0 BRA `(.L_x_107) ;  /* 0x0000000000040947 */ /* 0x000fea0003800000 */
[----:B------:R-:W-:Y:S01]  /*e4b0*/  BPT.TRAP 0x1 ;  /* 0x000000040000795c */ /* 0x000fe20000300000 */
.L_x_107:
[----:B------:R-:W-:Y:S01]  /*e4c0*/  IMAD R9, R0, 0xc000, R9 ;  /* 0x0000c00000097824 */ /* 0x000fe200078e0209 */
[----:B------:R-:W-:Y:S01]  /*e4d0*/  R2UR UR9, R8 ;  /* 0x00000000080972ca */ /* 0x000fe200000e0000 */
[----:B------:R-:W-:Y:S01]  /*e4e0*/  UIADD3 UR4, UP0, UR16, 0x1f0, URZ ;  /* 0x000001f010047890 */ /* 0x000fe2000ff1e03f */
[----:B------:R-:W-:Y:S01]  /*e4f0*/  R2UR UR12, R2 ;  /* 0x00000000020c72ca */ /* 0x000fe200000e0000 */
[----:B------:R-:W-:Y:S01]  /*e500*/  UMOV UR10, URZ ;  /* 0x0000003f000a7c82 */ /* 0x000fe20008000000 */
[----:B------:R-:W-:Y:S01]  /*e510*/  R2UR UR8, R9 ;  /* 0x00000000090872ca */ /* 0x000fe200000e0000 */
[----:B------:R-:W-:Y:S01]  /*e520*/  UIADD3.X UR5, URZ, UR17, URZ, UP0, !UPT ;  /* 0x000000113f057290 */ /* 0x000fe200087fe43f */
[----:B------:R-:W-:Y:S01]  /*e530*/  R2UR UR13, R3 ;  /* 0x00000000030d72ca */ /* 0x000fe200000e0000 */
[----:B------:R-:W-:Y:S01]  /*e540*/  UMOV UR6, 0x0 ;  /* 0x0000000000067882 */ /* 0x000fe20000000000 */
[----:B------:R-:W-:Y:S01]  /*e550*/  UMOV UR7, 0x10000000 ;  /* 0x1000000000077882 */ /* 0x000fe20000000000 */
[----:B------:R-:W-:Y:S01]  /*e560*/  UMOV UR11, URZ ;  /* 0x0000003f000b7c82 */ /* 0x000fe20008000000 */
[----:B------:R-:W-:Y:S01]  /*e570*/  UMOV UR19, 0x40 ;  /* 0x0000004000137882 */ /* 0x000fe20000000000 */
[----:B------:R-:W-:-:S02]  /*e580*/  VIADD R0, R0, 0x1 ;  /* 0x0000000100007836 */ /* 0x000fc40000000000 */
[----:B------:R-:W-:-:S03]  /*e590*/  UIADD3 UR9, UR9, 0x4c400, URZ ;  /* 0x0004c40009097890 */ /* 0x000fc6000fffe03f */
[C---:B------:R-:W-:Y:S01]  /*e5a0*/  ISETP.NE.AND P4, PT, R0.reuse, 0x5, PT ;  /* 0x000000050000780c */ /* 0x040fe20003f85270 */
[----:B------:R-:W-:Y:S02]  /*e5b0*/  UIADD3 UR14, UR8, 0xc000, URZ ;  /* 0x0000c000080e7890 */ /* 0x000fe4000fffe03f */
[----:B------:R-:W-:Y:S01]  /*e5c0*/  UIADD3 UR15, UR8, 0x10000, URZ ;  /* 0x00010000080f7890 */ /* 0x000fe2000fffe03f */
[----:B------:R-:W-:Y:S01]  /*e5d0*/  SEL R7, RZ, 0x1, P4 ;  /* 0x00000001ff077807 */ /* 0x000fe20002000000 */
[----:B------:R-:W-:Y:S01]  /*e5e0*/  UIADD3 UR18, UR8, 0x14000, URZ ;  /* 0x0001400008127890 */ /* 0x000fe2000fffe03f */
[----:B------:R-:W-:Y:S02]  /*e5f0*/  SEL R0, R0, RZ, P4 ;  /* 0x000000ff00007207 */ /* 0x000fe40002000000 */
[----:B------:R-:W-:Y:S01]  /*e600*/  UMOV UR8, UR14 ;  /* 0x0000000e00087c82 */ /* 0x000fe20008000000 */
[----:B------:R-:W-:Y:S01]  /*e610*/  UMOV UR14, 0x80 ;  /* 0x00000080000e7882 */ /* 0x000fe20000000000 */
[----:B------:R1:W-:Y:S01]  /*e620*/  UTMALDG.4D [UR8], [UR4], desc[UR6] ;  /* 0x00000608040075b4 */ /* 0x0003e20008019000 */
[----:B------:R-:W-:Y:S01]  /*e630*/  LOP3.LUT R4, R4, R7, RZ, 0x3c, !PT ;  /* 0x0000000704047212 */ /* 0x000fe200078e3cff */
[----:B-1----:R-:W-:Y:S01]  /*e640*/  UMOV UR8, UR15 ;  /* 0x0000000f00087c82 */ /* 0x002fe20008000000 */
[----:B------:R-:W-:-:S02]  /*e650*/  UMOV UR10, UR19 ;  /* 0x00000013000a7c82 */ /* 0x000fc40008000000 */
[----:B------:R1:W-:Y:S02]  /*e660*/  UTMALDG.4D [UR8], [UR4], desc[UR6] ;  /* 0x00000608040075b4 */ /* 0x0003e40008019000 */
[----:B-1----:R-:W-:Y:S01]  /*e670*/  UMOV UR8, UR18 ;  /* 0x0000001200087c82 */ /* 0x002fe20008000000 */
[----:B------:R-:W-:Y:S02]  /*e680*/  UMOV UR10, UR14 ;  /* 0x0000000e000a7c82 */ /* 0x000fe40008000000 */
[----:B------:R1:W-:Y:S02]  /*e690*/  UTMALDG.4D [UR8], [UR4], desc[UR6] ;  /* 0x00000608040075b4 */ /* 0x0003e40008019000 */
[----:B-1----:R-:W-:Y:S01]  /*e6a0*/  NOP ;  /* 0x0000000000007918 */ /* 0x002fe20000000000 */
.L_x_104:
[----:B------:R-:W-:Y:S05]  /*e6b0*/  BSYNC B1 ;  /* 0x0000000000017941 */ /* 0x000fea0003800000 */
.L_x_103:
        /* <DEDUP_REMOVED lines=10> */
.L_x_109:
[----:B------:R-:W-:Y:S05]  /*e760*/  BSYNC B1 ;  /* 0x0000000000017941 */ /* 0x000fea0003800000 */
.L_x_108:
[----:B------:R-:W-:Y:S01]  /*e770*/  BSSY B1, `(.L_x_111) ;  /* 0x0000033000017945 */ /* 0x000fe20003800000 */
[----:B-1----:R-:W-:-:S03]  /*e780*/  MOV R8, RZ ;  /* 0x000000ff00087202 */ /* 0x002fc60000000f00 */
        /* <DEDUP_REMOVED lines=8> */
.L_x_145:
[----:B------:R-:W-:Y:S01]  /*e810*/  UPRMT UR4, UR20, 0x9910, URZ ;  /* 0x0000991014047896 */ /* 0x000fe2000800003f */
[----:B-1----:R-:W-:-:S03]  /*e820*/  @P2 MOV R8, 0xc000 ;  /* 0x0000c00000082802 */ /* 0x002fc60000000f00 */
[----:B------:R-:W-:Y:S01]  /*e830*/  UISETP.NE.AND UP0, UPT, UR4, 0x2, UPT ;  /* 0x000000020400788c */ /* 0x000fe2000bf05270 */
[----:B------:R1:W-:Y:S05]  /*e840*/  @P2 SYNCS.ARRIVE.TRANS64 RZ, [R7+URZ+0x4c400], R8 ;  /* 0x04c4000807ff29a7 */ /* 0x0003ea000800003f */
[----:B------:R-:W-:-:S13]  /*e850*/  PLOP3.LUT P3, PT, PT, PT, UP0, 0x80, 0x0 ;  /* 0x000000000000781c */ /* 0x000fda0003f6f008 */
[----:B-1----:R-:W-:Y:S05]  /*e860*/  @P3 BRA `(.L_x_114) ;  /* 0x0000000000043947 */ /* 0x002fea0003800000 */
[----:B------:R-:W-:Y:S01]  /*e870*/  BPT.TRAP 0x1 ;  /* 0x000000040000795c */ /* 0x000fe20000300000 */
.L_x_114:
[----:B------:R-:W-:Y:S05]  /*e880*/  @P0 BRA `(.L_x_115) ;  /* 0x0000000000040947 */ /* 0x000fea0003800000 */
[----:B------:R-:W-:Y:S01]  /*e890*/  BPT.TRAP 0x1 ;  /* 0x000000040000795c */ /* 0x000fe20000300000 */
.L_x_115:
        /* <DEDUP_REMOVED lines=12> */
[----:B------:R-:W-:-:S02]  /*e960*/  IADD3 R0, R0, 0x1, RZ ;  /* 0x0000000100007810 */ /* 0x000fc40007ffe0ff */
[----:B------:R-:W-:Y:S01]  /*e970*/  UIADD3 UR9, UR9, 0x4c400, URZ ;  /* 0x0004c40009097890 */ /* 0x000fe2000fffe03f */
[----:B------:R-:W-:Y:S02]  /*e980*/  MOV R8, 0x1 ;  /* 0x0000000100087802 */ /* 0x000fe40000000f00 */
        /* <DEDUP_REMOVED lines=17> */
.L_x_112:
[----:B------:R-:W-:Y:S05]  /*eaa0*/  BSYNC B1 ;  /* 0x0000000000017941 */ /* 0x000fea0003800000 */
.L_x_111:
[----:B------:R-:W-:-:S13]  /*eab0*/  ISETP.GE.AND P3, PT, R6, 0x81, PT ;  /* 0x000000810600780c */ /* 0x000fda0003f66270 */
[----:B------:R-:W-:Y:S05]  /*eac0*/  @!P3 BRA `(.L_x_116) ;  /* 0x0000000400c8b947 */ /* 0x000fea0003800000 */
[----:B------:R-:W-:Y:S01]  /*ead0*/  IADD3 R6, R6, 0x7f, RZ ;  /* 0x0000007f06067810 */ /* 0x000fe20007ffe0ff */
[----:B------:R-:W-:Y:S03]  /*eae0*/  BSSY B1, `(.L_x_116) ;  /* 0x0000070000017945 */ /* 0x000fe60003800000 */
[----:B------:R-:W-:-:S04]  /*eaf0*/  SHF.R.S32.HI R5, RZ, 0x1f, R6 ;  /* 0x0000001fff057819 */ /* 0x000fc80000011406 */
[----:B------:R-:W-:-:S04]  /*eb00*/  LEA.HI R5, R5, R6, RZ, 0x7 ;  /* 0x0000000605057211 */ /* 0x000fc800078f38ff */
[----:B------:R-:W-:-:S04]  /*eb10*/  SHF.R.S32.HI R5, RZ, 0x7, R5 ;  /* 0x00000007ff057819 */ /* 0x000fc80000011405 */
[----:B------:R-:W-:-:S07]  /*eb20*/  SHF.L.U32 R5, R5, 0x1, RZ ;  /* 0x0000000105057819 */ /* 0x000fce00000006ff */
.L_x_127:
[----:B------:R-:W-:Y:S04]  /*eb30*/  BSSY B2, `(.L_x_117) ;  /* 0x0000032000027945 */ /* 0x000fe80003800000 */
[----:B------:R-:W-:Y:S05]  /*eb40*/  @!P6 BRA `(.L_x_118) ;  /* 0x0000000000c0e947 */ /* 0x000fea0003800000 */
[----:B------:R-:W1:Y:S01]  /*eb50*/  S2R R7, SR_CgaCtaId ;  /* 0x0000000000077919 */ /* 0x000e620000008800 */
[----:B------:R-:W-:Y:S02]  /*eb60*/  MOV R6, 0x400 ;  /* 0x0000040000067802 */ /* 0x000fe40000000f00 */
[----:B------:R-:W-:Y:S02]  /*eb70*/  SHF.L.U32 R9, R4, 0x1f, RZ ;  /* 0x0000001f04097819 */ /* 0x000fe400000006ff */
[----:B-1----:R-:W-:-:S04]  /*eb80*/  LEA R7, R7, R6, 0x18 ;  /* 0x0000000607077211 */ /* 0x002fc800078ec0ff */
[----:B------:R-:W-:-:S04]  /*eb90*/  LEA R6, R0, R7, 0x3 ;  /* 0x0000000700067211 */ /* 0x000fc800078e18ff */
[----:B------:R-:W1:Y:S02]  /*eba0*/  SYNCS.PHASECHK.TRANS64.TRYWAIT P3, [R6+URZ+0x4c428], R9 ;  /* 0x04c42809060075a7 */ /* 0x000e64000806017f */
[----:B-1----:R-:W-:Y:S05]  /*ebb0*/  @!P3 BRA `(.L_x_119) ;  /* 0x0000000c0040b947 */ /* 0x002fea0003800000 */
.L_x_146:
[----:B------:R-:W-:Y:S01]  /*ebc0*/  UPRMT UR4, UR20, 0x9910, URZ ;  /* 0x0000991014047896 */ /* 0x000fe2000800003f */
[----:B-1----:R-:W-:-:S03]  /*ebd0*/  @P2 MOV R9, 0xc000 ;  /* 0x0000c00000092802 */ /* 0x002fc60000000f00 */
[----:B------:R-:W-:Y:S01]  /*ebe0*/  UISETP.NE.AND UP0, UPT, UR4, 0x2, UPT ;  /* 0x000000020400788c */ /* 0x000fe2000bf05270 */
[----:B------:R1:W-:Y:S05]  /*ebf0*/  @P2 SYNCS.ARRIVE.TRANS64 RZ, [R6+URZ+0x4c400], R9 ;  /* 0x04c4000906ff29a7 */ /* 0x0003ea000800003f */
[----:B------:R-:W-:-:S13]  /*ec00*/  PLOP3.LUT P3, PT, PT, PT, UP0, 0x80, 0x0 ;  /* 0x000000000000781c */ /* 0x000fda0003f6f008 */
[----:B-1----:R-:W-:Y:S05]  /*ec10*/  @P3 BRA `(.L_x_120) ;  /* 0x0000000000043947 */ /* 0x002fea0003800000 */
[----:B------:R-:W-:Y:S01]  /*ec20*/  BPT.TRAP 0x1 ;  /* 0x000000040000795c */ /* 0x000fe20000300000 */
.L_x_120:
[----:B------:R-:W-:Y:S05]  /*ec30*/  @P0 BRA `(.L_x_121) ;  /* 0x0000000000040947 */ /* 0x000fea0003800000 */
[----:B------:R-:W-:Y:S01]  /*ec40*/  BPT.TRAP 0x1 ;  /* 0x000000040000795c */ /* 0x000fe20000300000 */
.L_x_121:
        /* <DEDUP_REMOVED lines=9> */
[----:B------:R-:W-:Y:S01]  /*ece0*/  R2UR UR13, R3 ;  /* 0x00000000030d72ca */ /* 0x000fe200000e0000 */
[----:B------:R-:W-:Y:S01]  /*ecf0*/  UMOV UR7, 0x10000000 ;  /* 0x1000000000077882 */ /* 0x000fe20000000000 */
[----:B------:R-:W-:Y:S01]  /*ed00*/  UMOV UR18, 0x40 ;  /* 0x0000004000127882 */ /* 0x000fe20000000000 */
[----:B------:R-:W-:-:S02]  /*ed10*/  VIADD R0, R0, 0x1 ;  /* 0x0000000100007836 */ /* 0x000fc40000000000 */
[----:B------:R-:W-:Y:S02]  /*ed20*/  UIADD3 UR9, UR9, 0x4c400, URZ ;  /* 0x0004c40009097890 */ /* 0x000fe4000fffe03f */
[----:B------:R-:W-:Y:S01]  /*ed30*/  USHF.L.U32 UR11, UR11, 0x7, URZ ;  /* 0x000000070b0b7899 */ /* 0x000fe2000800063f */
        /* <DEDUP_REMOVED lines=17> */
.L_x_118:
[----:B------:R-:W-:Y:S05]  /*ee50*/  BSYNC B2 ;  /* 0x0000000000027941 */ /* 0x000fea0003800000 */
.L_x_117:
[----:B------:R-:W-:Y:S01]  /*ee60*/  ISETP.LT.OR P3, PT, R5, 0x4, !P6 ;  /* 0x000000040500780c */ /* 0x000fe20007761670 */
[----:B------:R-:W-:-:S12]  /*ee70*/  BSSY B2, `(.L_x_122) ;  /* 0x0000033000027945 */ /* 0x000fd80003800000 */
[----:B------:R-:W-:Y:S05]  /*ee80*/  @P3 BRA `(.L_x_123) ;  /* 0x0000000000c43947 */ /* 0x000fea0003800000 */
[----:B------:R-:W1:Y:S01]  /*ee90*/  S2R R7, SR_CgaCtaId ;  /* 0x0000000000077919 */ /* 0x000e620000008800 */
[----:B------:R-:W-:Y:S02]  /*eea0*/  MOV R6, 0x400 ;  /* 0x0000040000067802 */ /* 0x000fe40000000f00 */
[----:B------:R-:W-:Y:S02]  /*eeb0*/  SHF.L.U32 R9, R4, 0x1f, RZ ;  /* 0x0000001f04097819 */ /* 0x000fe400000006ff */
[----:B-1----:R-:W-:-:S04]  /*eec0*/  LEA R7, R7, R6, 0x18 ;  /* 0x0000000607077211 */ /* 0x002fc800078ec0ff */
[----:B------:R-:W-:-:S04]  /*eed0*/  LEA R6, R0, R7, 0x3 ;  /* 0x0000000700067211 */ /* 0x000fc800078e18ff */
[----:B------:R-:W1:Y:S02]  /*eee0*/  SYNCS.PHASECHK.TRANS64.TRYWAIT P3, [R6+URZ+0x4c428], R9 ;  /* 0x04c42809060075a7 */ /* 0x000e64000806017f */
[----:B-1----:R-:W-:Y:S05]  /*eef0*/  @!P3 BRA `(.L_x_124) ;  /* 0x000000080084b947 */ /* 0x002fea0003800000 */
.L_x_147:
[----:B------:R-:W-:Y:S01]  /*ef00*/  UPRMT UR4, UR20, 0x9910, URZ ;  /* 0x0000991014047896 */ /* 0x000fe2000800003f */
[----:B-1----:R-:W-:-:S03]  /*ef10*/  @P1 MOV R9, 0xc000 ;  /* 0x0000c00000091802 */ /* 0x002fc60000000f00 */
[----:B------:R-:W-:Y:S01]  /*ef20*/  UISETP.NE.AND UP0, UPT, UR4, 0x2, UPT ;  /* 0x000000020400788c */ /* 0x000fe2000bf05270 */
[----:B------:R1:W-:Y:S05]  /*ef30*/  @P1 SYNCS.ARRIVE.TRANS64 RZ, [R6+URZ+0x4c400], R9 ;  /* 0x04c4000906ff19a7 */ /* 0x0003ea000800003f */
[----:B------:R-:W-:-:S13]  /*ef40*/  PLOP3.LUT P3, PT, PT, PT, UP0, 0x80, 0x0 ;  /* 0x000000000000781c */ /* 0x000fda0003f6f008 */
[----:B-1----:R-:W-:Y:S05]  /*ef50*/  @P3 BRA `(.L_x_125) ;  /* 0x0000000000043947 */ /* 0x002fea0003800000 */
[----:B------:R-:W-:Y:S01]  /*ef60*/  BPT.TRAP 0x1 ;  /* 0x000000040000795c */ /* 0x000fe20000300000 */
.L_x_125:
[----:B------:R-:W-:Y:S05]  /*ef70*/  @P0 BRA `(.L_x_126) ;  /* 0x0000000000040947 */ /* 0x000fea0003800000 */
[----:B------:R-:W-:Y:S01]  /*ef80*/  BPT.TRAP 0x1 ;  /* 0x000000040000795c */ /* 0x000fe20000300000 */
.L_x_126:
        /* <DEDUP_REMOVED lines=12> */
[----:B------:R-:W-:-:S02]  /*f050*/  IADD3 R0, R0, 0x1, RZ ;  /* 0x0000000100007810 */ /* 0x000fc40007ffe0ff */
[----:B------:R-:W-:Y:S01]  /*f060*/  UIADD3 UR9, UR9, 0x4c400, URZ ;  /* 0x0004c40009097890 */ /* 0x000fe2000fffe03f */
[----:B------:R-:W-:Y:S01]  /*f070*/  IADD3 R8, R8, 0x1, RZ ;  /* 0x0000000108087810 */ /* 0x000fe20007ffe0ff */
        /* <DEDUP_REMOVED lines=18> */
.L_x_123:
[----:B------:R-:W-:Y:S05]  /*f1a0*/  BSYNC B2 ;  /* 0x0000000000027941 */ /* 0x000fea0003800000 */
.L_x_122:
[C---:B------:R-:W-:Y:S02]  /*f1b0*/  ISETP.GT.AND P3, PT, R5.reuse, 0x4, PT ;  /* 0x000000040500780c */ /* 0x040fe40003f64270 */
[----:B------:R-:W-:-:S11]  /*f1c0*/  IADD3 R5, R5, -0x2, RZ ;  /* 0xfffffffe05057810 */ /* 0x000fd60007ffe0ff */
[----:B------:R-:W-:Y:S05]  /*f1d0*/  @P3 BRA `(.L_x_127) ;  /* 0xfffffff800543947 */ /* 0x000fea000383ffff */
[----:B------:R-:W-:Y:S05]  /*f1e0*/  BSYNC B1 ;  /* 0x0000000000017941 */ /* 0x000fea0003800000 */
.L_x_116:
[----:B------:R-:W-:Y:S01]  /*f1f0*/  IADD3 R17, R17, UR21, RZ ;  /* 0x0000001511117c10 */ /* 0x000fe2000fffe0ff */
[----:B------:R-:W-:Y:S01]  /*f200*/  ULDC UR4, c[0x0][0xa00] ;  /* 0x0002800000047ab9 */ /* 0x000fe20000000800 */
[----:B------:R-:W-:Y:S02]  /*f210*/  PRMT R5, RZ, 0x7610, R5 ;  /* 0x00007610ff057816 */ /* 0x000fe40000000005 */
[----:B------:R-:W-:-:S13]  /*f220*/  ISETP.GE.AND P3, PT, R17, UR4, PT ;  /* 0x0000000411007c0c */ /* 0x000fda000bf66270 */
[----:B------:R-:W-:Y:S05]  /*f230*/  @!P3 BRA `(.L_x_128) ;  /* 0xffffffec00e8b947 */ /* 0x000fea000383ffff */
[----:B------:R-:W-:Y:S05]  /*f240*/  BSYNC B0 ;  /* 0x0000000000007941 */ /* 0x000fea0003800000 */
.L_x_101:
[----:B------:R-:W-:Y:S05]  /*f250*/  EXIT ;  /* 0x000000000000794d */ /* 0x000fea0003800000 */
.L_x_17:
[----:B-1----:R-:W-:-:S04]  /*f260*/  MOV R3, UR4 ;  /* 0x0000000400037c02 */ /* 0x002fc80008000f00 */
[----:B------:R1:W2:Y:S03]  /*f270*/  SYNCS.PHASECHK.TRANS64.TRYWAIT P1, [R3+URZ+0x4c450], R0 ;  /* 0x04c45000030075a7 */ /* 0x0002a6000802017f */
[----:B--2---:R-:W-:Y:S05]  /*f280*/  @!P1 NANOSLEEP.SYNCS 0x989680 ;  /* 0x009896800000995d */ /* 0x004fea0003900000 */
[----:B------:R-:W2:Y:S02]  /*f290*/  @!P1 SYNCS.PHASECHK.TRANS64 P1, [R3+URZ+0x4c450], R0 ;  /* 0x04c45000030095a7 */ /* 0x000ea4000802007f */
[----:B--2---:R-:W-:Y:S05]  /*f2a0*/  @!P1 BRA `(.L_x_17) ;  /* 0xfffffffc00ec9947 */ /* 0x004fea000383ffff */
[----:B------:R-:W-:Y:S05]  /*f2b0*/  BRA `(.L_x_129) ;  /* 0xffffff2000007947 */ /* 0x000fea000383ffff */
.L_x_19:
[----:B-1----:R-:W-:-:S04]  /*f2c0*/  MOV R6, UR7 ;  /* 0x0000000700067c02 */ /* 0x002fc80008000f00 */
[----:B------:R1:W2:Y:S03]  /*f2d0*/  SYNCS.PHASECHK.TRANS64.TRYWAIT P1, [R6+URZ+0x4c400], R3 ;  /* 0x04c40003060075a7 */ /* 0x0002a6000802017f */
[----:B--2---:R-:W-:Y:S05]  /*f2e0*/  @!P1 NANOSLEEP.SYNCS 0x989680 ;  /* 0x009896800000995d */ /* 0x004fea0003900000 */
[----:B------:R-:W2:Y:S02]  /*f2f0*/  @!P1 SYNCS.PHASECHK.TRANS64 P1, [R6+URZ+0x4c400], R3 ;  /* 0x04c40003060095a7 */ /* 0x000ea4000802007f */
[----:B--2---:R-:W-:Y:S05]  /*f300*/  @!P1 BRA `(.L_x_19) ;  /* 0xfffffffc00ec9947 */ /* 0x004fea000383ffff */
[----:B------:R-:W-:Y:S05]  /*f310*/  BRA `(.L_x_130) ;  /* 0xffffff2000187947 */ /* 0x000fea000383ffff */
.L_x_20:
[----:B------:R-:W-:-:S06]  /*f320*/  ULEA UR5, UR61, UR4, 0x3 ;  /* 0x000000043d057291 */ /* 0x000fcc000f8e183f */
[----:B-1----:R-:W-:-:S04]  /*f330*/  MOV R3, UR5 ;  /* 0x0000000500037c02 */ /* 0x002fc80008000f00 */
[----:B------:R1:W2:Y:S03]  /*f340*/  SYNCS.PHASECHK.TRANS64.TRYWAIT P1, [R3+URZ+-0x8], R4 ;  /* 0xfffff804030075a7 */ /* 0x0002a6000802017f */
[----:B--2---:R-:W-:Y:S05]  /*f350*/  @!P1 NANOSLEEP.SYNCS 0x989680 ;  /* 0x009896800000995d */ /* 0x004fea0003900000 */
[----:B------:R-:W2:Y:S02]  /*f360*/  @!P1 SYNCS.PHASECHK.TRANS64 P1, [R3+URZ+-0x8], R4 ;  /* 0xfffff804030095a7 */ /* 0x000ea4000802007f */
[----:B--2---:R-:W-:Y:S05]  /*f370*/  @!P1 BRA `(.L_x_20) ;  /* 0xfffffffc00e89947 */ /* 0x004fea000383ffff */
[----:B------:R-:W-:Y:S05]  /*f380*/  BRA `(.L_x_131) ;  /* 0xffffff2000087947 */ /* 0x000fea000383ffff */
.L_x_22:
[----:B-1----:R-:W-:-:S04]  /*f390*/  IMAD.U32 R14, RZ, RZ, UR5 ;  /* 0x00000005ff0e7e24 */ /* 0x002fc8000f8e00ff */
[----:B------:R1:W2:Y:S03]  /*f3a0*/  SYNCS.PHASECHK.TRANS64.TRYWAIT P1, [R14+URZ+0x4c400], R13 ;  /* 0x04c4000d0e0075a7 */ /* 0x0002a6000802017f */
[----:B--2---:R-:W-:Y:S05]  /*f3b0*/  @!P1 NANOSLEEP.SYNCS 0x989680 ;  /* 0x009896800000995d */ /* 0x004fea0003900000 */
[----:B------:R-:W2:Y:S02]  /*f3c0*/  @!P1 SYNCS.PHASECHK.TRANS64 P1, [R14+URZ+0x4c400], R13 ;  /* 0x04c4000d0e0095a7 */ /* 0x000ea4000802007f */
[----:B--2---:R-:W-:Y:S05]  /*f3d0*/  @!P1 BRA `(.L_x_22) ;  /* 0xfffffffc00ec9947 */ /* 0x004fea000383ffff */
[----:B------:R-:W-:Y:S05]  /*f3e0*/  BRA `(.L_x_132) ;  /* 0xffffff4c00787947 */ /* 0x000fea000383ffff */
.L_x_27:
[----:B-1----:R-:W-:-:S04]  /*f3f0*/  MOV R21, UR6 ;  /* 0x0000000600157c02 */ /* 0x002fc80008000f00 */
[----:B------:R1:W2:Y:S03]  /*f400*/  SYNCS.PHASECHK.TRANS64.TRYWAIT P2, [R21+URZ+0x4c400], R10 ;  /* 0x04c4000a150075a7 */ /* 0x0002a6000804017f */
[----:B--2---:R-:W-:Y:S05]  /*f410*/  @!P2 NANOSLEEP.SYNCS 0x989680 ;  /* 0x009896800000a95d */ /* 0x004fea0003900000 */
[----:B------:R-:W2:Y:S02]  /*f420*/  @!P2 SYNCS.PHASECHK.TRANS64 P2, [R21+URZ+0x4c400], R10 ;  /* 0x04c4000a1500a5a7 */ /* 0x000ea4000804007f */
[----:B--2---:R-:W-:Y:S05]  /*f430*/  @!P2 BRA `(.L_x_27) ;  /* 0xfffffffc00eca947 */ /* 0x004fea000383ffff */
[----:B------:R-:W-:Y:S05]  /*f440*/  BRA `(.L_x_133) ;  /* 0xffffff50008c7947 */ /* 0x000fea000383ffff */
.L_x_31:
[----:B-1----:R-:W-:-:S04]  /*f450*/  MOV R14, UR6 ;  /* 0x00000006000e7c02 */ /* 0x002fc80008000f00 */
[----:B------:R1:W2:Y:S03]  /*f460*/  SYNCS.PHASECHK.TRANS64.TRYWAIT P2, [R14+URZ+0x4c400], R171 ;  /* 0x04c400ab0e0075a7 */ /* 0x0002a6000804017f */
[----:B--2---:R-:W-:Y:S05]  /*f470*/  @!P2 NANOSLEEP.SYNCS 0x989680 ;  /* 0x009896800000a95d */ /* 0x004fea0003900000 */
[----:B------:R-:W2:Y:S02]  /*f480*/  @!P2 SYNCS.PHASECHK.TRANS64 P2, [R14+URZ+0x4c400], R171 ;  /* 0x04c400ab0e00a5a7 */ /* 0x000ea4000804007f */
[----:B--2---:R-:W-:Y:S05]  /*f490*/  @!P2 BRA `(.L_x_31) ;  /* 0xfffffffc00eca947 */ /* 0x004fea000383ffff */
[----:B------:R-:W-:Y:S05]  /*f4a0*/  BRA `(.L_x_30) ;  /* 0xffffff7c00207947 */ /* 0x000fea000383ffff */
.L_x_39:
[----:B-1----:R-:W-:-:S04]  /*f4b0*/  MOV R15, UR6 ;  /* 0x00000006000f7c02 */ /* 0x002fc80008000f00 */
[----:B------:R1:W2:Y:S03]  /*f4c0*/  SYNCS.PHASECHK.TRANS64.TRYWAIT P2, [R15+URZ+0x4c400], R10 ;  /* 0x04c4000a0f0075a7 */ /* 0x0002a6000804017f */
[----:B--2---:R-:W-:Y:S05]  /*f4d0*/  @!P2 NANOSLEEP.SYNCS 0x989680 ;  /* 0x009896800000a95d */ /* 0x004fea0003900000 */
[----:B------:R-:W2:Y:S02]  /*f4e0*/  @!P2 SYNCS.PHASECHK.TRANS64 P2, [R15+URZ+0x4c400], R10 ;  /* 0x04c4000a0f00a5a7 */ /* 0x000ea4000804007f */
[----:B--2---:R-:W-:Y:S05]  /*f4f0*/  @!P2 BRA `(.L_x_39) ;  /* 0xfffffffc00eca947 */ /* 0x004fea000383ffff */
[----:B------:R-:W-:Y:S05]  /*f500*/  BRA `(.L_x_134) ;  /* 0xffffff8000647947 */ /* 0x000fea000383ffff */
.L_x_43:
[----:B-1----:R-:W-:-:S04]  /*f510*/  MOV R14, UR10 ;  /* 0x0000000a000e7c02 */ /* 0x002fc80008000f00 */
[----:B------:R1:W2:Y:S03]  /*f520*/  SYNCS.PHASECHK.TRANS64.TRYWAIT P2, [R14+URZ+0x4c400], R179 ;  /* 0x04c400b30e0075a7 */ /* 0x0002a6000804017f */
[----:B--2---:R-:W-:Y:S05]  /*f530*/  @!P2 NANOSLEEP.SYNCS 0x989680 ;  /* 0x009896800000a95d */ /* 0x004fea0003900000 */
[----:B------:R-:W2:Y:S02]  /*f540*/  @!P2 SYNCS.PHASECHK.TRANS64 P2, [R14+URZ+0x4c400], R179 ;  /* 0x04c400b30e00a5a7 */ /* 0x000ea4000804007f */
[----:B--2---:R-:W-:Y:S05]  /*f550*/  @!P2 BRA `(.L_x_43) ;  /* 0xfffffffc00eca947 */ /* 0x004fea000383ffff */
[----:B------:R-:W-:Y:S05]  /*f560*/  BRA `(.L_x_42) ;  /* 0xffffffb400247947 */ /* 0x000fea000383ffff */
.L_x_63:
[----:B------:R-:W-:-:S13]  /*f570*/  R2UR UR4, R0 ;  /* 0x00000000000472ca */ /* 0x000fda00000e0000 */
[----:B--2---:R-:W-:-:S04]  /*f580*/  MOV R4, UR4 ;  /* 0x0000000400047c02 */ /* 0x004fc80008000f00 */
[----:B------:R2:W3:Y:S03]  /*f590*/  SYNCS.PHASECHK.TRANS64.TRYWAIT P1, [R4+URZ+0x8], R3 ;  /* 0x00000803040075a7 */ /* 0x0004e6000802017f */
[----:B---3--:R-:W-:Y:S05]  /*f5a0*/  @!P1 NANOSLEEP.SYNCS 0x989680 ;  /* 0x009896800000995d */ /* 0x008fea0003900000 */
[----:B------:R-:W3:Y:S02]  /*f5b0*/  @!P1 SYNCS.PHASECHK.TRANS64 P1, [R4+URZ+0x8], R3 ;  /* 0x00000803040095a7 */ /* 0x000ee4000802007f */
[----:B---3--:R-:W-:Y:S05]  /*f5c0*/  @!P1 BRA `(.L_x_63) ;  /* 0xfffffffc00e89947 */ /* 0x008fea000383ffff */
[----:B------:R-:W-:Y:S05]  /*f5d0*/  BRA `(.L_x_135) ;  /* 0xffffffc000a07947 */ /* 0x000fea000383ffff */
.L_x_86:
[----:B------:R-:W-:Y:S01]  /*f5e0*/  BSSY B1, `(.L_x_136) ;  /* 0x0000006000017945 */ /* 0x000fe20003800000 */
[----:B------:R-:W-:-:S07]  /*f5f0*/  MOV R15, 0xffffffff ;  /* 0xffffffff000f7802 */ /* 0x000fce0000000f00 */
[----:B------:R-:W-:Y:S05]  /*f600*/  WARPSYNC.COLLECTIVE R15, `(.L_x_137) ;  /* 0x000000000f0c7348 */ /* 0x000fea0003c00000 */
[----:B------:R-:W-:Y:S02]  /*f610*/  ELECT P6, UR62, PT ;  /* 0x00000000003e782f */ /* 0x000fe400038c0000 */
[----:B------:R-:W-:Y:S01]  /*f620*/  MOV R14, UR62 ;  /* 0x0000003e000e7c02 */ /* 0x000fe20008000f00 */
[----:B------:R-:W-:Y:S10]  /*f630*/  ENDCOLLECTIVE ;  /* 0x000000000000791b */ /* 0x000ff40003800000 */
.L_x_137:
[----:B------:R-:W-:Y:S05]  /*f640*/  BSYNC B1 ;  /* 0x0000000000017941 */ /* 0x000fea0003800000 */
.L_x_136:
[----:B------:R-:W-:Y:S05]  /*f650*/  BRA `(.L_x_138) ;  /* 0xffffffe000c47947 */ /* 0x000fea000383ffff */
.L_x_89:
[----:B-1----:R1:W2:Y:S02]  /*f660*/  SYNCS.PHASECHK.TRANS64.TRYWAIT P2, [R7+URZ+0x4c460], R6 ;  /* 0x04c46006070075a7 */ /* 0x0022a4000804017f */
[----:B--2---:R-:W-:Y:S05]  /*f670*/  @!P2 NANOSLEEP.SYNCS 0x989680 ;  /* 0x009896800000a95d */ /* 0x004fea0003900000 */
[----:B------:R-:W2:Y:S02]  /*f680*/  @!P2 SYNCS.PHASECHK.TRANS64 P2, [R7+URZ+0x4c460], R6 ;  /* 0x04c460060700a5a7 */ /* 0x000ea4000804007f */
[----:B--2---:R-:W-:Y:S05]  /*f690*/  @!P2 BRA `(.L_x_89) ;  /* 0xfffffffc00f0a947 */ /* 0x004fea000383ffff */
[----:B------:R-:W-:Y:S05]  /*f6a0*/  BRA `(.L_x_139) ;  /* 0xffffffe000e47947 */ /* 0x000fea000383ffff */
.L_x_94:
[----:B-1----:R1:W2:Y:S02]  /*f6b0*/  SYNCS.PHASECHK.TRANS64.TRYWAIT P2, [R7+URZ+0x4c4b0], R4 ;  /* 0x04c4b004070075a7 */ /* 0x0022a4000804017f */
[----:B--2---:R-:W-:Y:S05]  /*f6c0*/  @!P2 NANOSLEEP.SYNCS 0x989680 ;  /* 0x009896800000a95d */ /* 0x004fea0003900000 */
[----:B------:R-:W2:Y:S02]  /*f6d0*/  @!P2 SYNCS.PHASECHK.TRANS64 P2, [R7+URZ+0x4c4b0], R4 ;  /* 0x04c4b0040700a5a7 */ /* 0x000ea4000804007f */
[----:B--2---:R-:W-:Y:S05]  /*f6e0*/  @!P2 BRA `(.L_x_94) ;  /* 0xfffffffc00f0a947 */ /* 0x004fea000383ffff */
[----:B------:R-:W-:Y:S05]  /*f6f0*/  BRA `(.L_x_93) ;  /* 0xffffffe4009c7947 */ /* 0x000fea000383ffff */
.L_x_97:
[----:B-1----:R1:W2:Y:S02]  /*f700*/  SYNCS.PHASECHK.TRANS64.TRYWAIT P2, [R4+URZ+0x4c460], R9 ;  /* 0x04c46009040075a7 */ /* 0x0022a4000804017f */
[----:B--2---:R-:W-:Y:S05]  /*f710*/  @!P2 NANOSLEEP.SYNCS 0x989680 ;  /* 0x009896800000a95d */ /* 0x004fea0003900000 */
[----:B------:R-:W2:Y:S02]  /*f720*/  @!P2 SYNCS.PHASECHK.TRANS64 P2, [R4+URZ+0x4c460], R9 ;  /* 0x04c460090400a5a7 */ /* 0x000ea4000804007f */
[----:B--2---:R-:W-:Y:S05]  /*f730*/  @!P2 BRA `(.L_x_97) ;  /* 0xfffffffc00f0a947 */ /* 0x004fea000383ffff */
[----:B------:R-:W-:Y:S05]  /*f740*/  BRA `(.L_x_140) ;  /* 0xffffffe400b07947 */ /* 0x000fea000383ffff */
.L_x_102:
[----:B------:R-:W-:Y:S01]  /*f750*/  BSSY B1, `(.L_x_141) ;  /* 0x0000006000017945 */ /* 0x000fe20003800000 */
[----:B------:R-:W-:-:S07]  /*f760*/  MOV R15, 0xffffffff ;  /* 0xffffffff000f7802 */ /* 0x000fce0000000f00 */
[----:B------:R-:W-:Y:S05]  /*f770*/  WARPSYNC.COLLECTIVE R15, `(.L_x_142) ;  /* 0x000000000f0c7348 */ /* 0x000fea0003c00000 */
[----:B------:R-:W-:Y:S02]  /*f780*/  ELECT P6, UR62, PT ;  /* 0x00000000003e782f */ /* 0x000fe400038c0000 */
[----:B------:R-:W-:Y:S01]  /*f790*/  MOV R14, UR62 ;  /* 0x0000003e000e7c02 */ /* 0x000fe20008000f00 */
[----:B------:R-:W-:Y:S10]  /*f7a0*/  ENDCOLLECTIVE ;  /* 0x000000000000791b */ /* 0x000ff40003800000 */
.L_x_142:
[----:B------:R-:W-:Y:S05]  /*f7b0*/  BSYNC B1 ;  /* 0x0000000000017941 */ /* 0x000fea0003800000 */
.L_x_141:
[----:B------:R-:W-:Y:S05]  /*f7c0*/  BRA `(.L_x_143) ;  /* 0xffffffe800ec7947 */ /* 0x000fea000383ffff */
.L_x_105:
[----:B-1----:R1:W2:Y:S02]  /*f7d0*/  SYNCS.PHASECHK.TRANS64.TRYWAIT P4, [R8+URZ+0x4c428], R7 ;  /* 0x04c42807080075a7 */ /* 0x0022a4000808017f */
[----:B--2---:R-:W-:Y:S05]  /*f7e0*/  @!P4 NANOSLEEP.SYNCS 0x989680 ;  /* 0x009896800000c95d */ /* 0x004fea0003900000 */
[----:B------:R-:W2:Y:S02]  /*f7f0*/  @!P4 SYNCS.PHASECHK.TRANS64 P4, [R8+URZ+0x4c428], R7 ;  /* 0x04c428070800c5a7 */ /* 0x000ea4000808007f */
[----:B--2---:R-:W-:Y:S05]  /*f800*/  @!P4 BRA `(.L_x_105) ;  /* 0xfffffffc00f0c947 */ /* 0x004fea000383ffff */
[----:B------:R-:W-:Y:S05]  /*f810*/  BRA `(.L_x_144) ;  /* 0xffffffec00047947 */ /* 0x000fea000383ffff */
.L_x_110:
[----:B-1----:R1:W2:Y:S02]  /*f820*/  SYNCS.PHASECHK.TRANS64.TRYWAIT P4, [R5+URZ+0x4c4b0], R8 ;  /* 0x04c4b008050075a7 */ /* 0x0022a4000808017f */
[----:B--2---:R-:W-:Y:S05]  /*f830*/  @!P4 NANOSLEEP.SYNCS 0x989680 ;  /* 0x009896800000c95d */ /* 0x004fea0003900000 */
[----:B------:R-:W2:Y:S02]  /*f840*/  @!P4 SYNCS.PHASECHK.TRANS64 P4, [R5+URZ+0x4c4b0], R8 ;  /* 0x04c4b0080500c5a7 */ /* 0x000ea4000808007f */
[----:B--2---:R-:W-:Y:S05]  /*f850*/  @!P4 BRA `(.L_x_110) ;  /* 0xfffffffc00f0c947 */ /* 0x004fea000383ffff */
[----:B------:R-:W-:Y:S05]  /*f860*/  BRA `(.L_x_109) ;  /* 0xffffffec00bc7947 */ /* 0x000fea000383ffff */
.L_x_113:
[----:B-1----:R1:W2:Y:S02]  /*f870*/  SYNCS.PHASECHK.TRANS64.TRYWAIT P3, [R7+URZ+0x4c428], R8 ;  /* 0x04c42808070075a7 */ /* 0x0022a4000806017f */
[----:B--2---:R-:W-:Y:S05]  /*f880*/  @!P3 NANOSLEEP.SYNCS 0x989680 ;  /* 0x009896800000b95d */ /* 0x004fea0003900000 */
[----:B------:R-:W2:Y:S02]  /*f890*/  @!P3 SYNCS.PHASECHK.TRANS64 P3, [R7+URZ+0x4c428], R8 ;  /* 0x04c428080700b5a7 */ /* 0x000ea4000806007f */
[----:B--2---:R-:W-:Y:S05]  /*f8a0*/  @!P3 BRA `(.L_x_113) ;  /* 0xfffffffc00f0b947 */ /* 0x004fea000383ffff */
[----:B------:R-:W-:Y:S05]  /*f8b0*/  BRA `(.L_x_145) ;  /* 0xffffffec00d47947 */ /* 0x000fea000383ffff */
.L_x_119:
[----:B-1----:R1:W2:Y:S02]  /*f8c0*/  SYNCS.PHASECHK.TRANS64.TRYWAIT P3, [R6+URZ+0x4c428], R9 ;  /* 0x04c42809060075a7 */ /* 0x0022a4000806017f */
[----:B--2---:R-:W-:Y:S05]  /*f8d0*/  @!P3 NANOSLEEP.SYNCS 0x989680 ;  /* 0x009896800000b95d */ /* 0x004fea0003900000 */
[----:B------:R-:W2:Y:S02]  /*f8e0*/  @!P3 SYNCS.PHASECHK.TRANS64 P3, [R6+URZ+0x4c428], R9 ;  /* 0x04c428090600b5a7 */ /* 0x000ea4000806007f */
[----:B--2---:R-:W-:Y:S05]  /*f8f0*/  @!P3 BRA `(.L_x_119) ;  /* 0xfffffffc00f0b947 */ /* 0x004fea000383ffff */
[----:B------:R-:W-:Y:S05]  /*f900*/  BRA `(.L_x_146) ;  /* 0xfffffff000ac7947 */ /* 0x000fea000383ffff */
.L_x_124:
[----:B-1----:R1:W2:Y:S02]  /*f910*/  SYNCS.PHASECHK.TRANS64.TRYWAIT P3, [R6+URZ+0x4c428], R9 ;  /* 0x04c42809060075a7 */ /* 0x0022a4000806017f */
[----:B--2---:R-:W-:Y:S05]  /*f920*/  @!P3 NANOSLEEP.SYNCS 0x989680 ;  /* 0x009896800000b95d */ /* 0x004fea0003900000 */
[----:B------:R-:W2:Y:S02]  /*f930*/  @!P3 SYNCS.PHASECHK.TRANS64 P3, [R6+URZ+0x4c428], R9 ;  /* 0x04c428090600b5a7 */ /* 0x000ea4000806007f */
[----:B--2---:R-:W-:Y:S05]  /*f940*/  @!P3 BRA `(.L_x_124) ;  /* 0xfffffffc00f0b947 */ /* 0x004fea000383ffff */
[----:B------:R-:W-:Y:S05]  /*f950*/  BRA `(.L_x_147) ;  /* 0xfffffff400687947 */ /* 0x000fea000383ffff */
        .weak           $__internal_0_$__cuda_sm20_rcp_rn_f32_slowpath
        .type           $__internal_0_$__cuda_sm20_rcp_rn_f32_slowpath,@function
        .size           $__internal_0_$__cuda_sm20_rcp_rn_f32_slowpath,(.L_x_153 - $__internal_0_$__cuda_sm20_rcp_rn_f32_slowpath)
$__internal_0_$__cuda_sm20_rcp_rn_f32_slowpath:
[----:B------:R-:W-:Y:S01]  /*f960*/  SHF.L.U32 R3, R4, 0x1, RZ ;  /* 0x0000000104037819 */ /* 0x000fe200000006ff */
[----:B------:R-:W-:Y:S03]  /*f970*/  BSSY B2, `(.L_x_148) ;  /* 0x0000030000027945 */ /* 0x000fe60003800000 */
[----:B------:R-:W-:-:S04]  /*f980*/  SHF.R.U32.HI R121, RZ, 0x18, R3 ;  /* 0x00000018ff797819 */ /* 0x000fc80000011603 */
[----:B------:R-:W-:-:S13]  /*f990*/  ISETP.NE.U32.AND P0, PT, R121, RZ, PT ;  /* 0x000000ff7900720c */ /* 0x000fda0003f05070 */
[----:B------:R-:W-:Y:S05]  /*f9a0*/  @P0 BRA `(.L_x_149) ;  /* 0x0000000000280947 */ /* 0x000fea0003800000 */
[----:B------:R-:W-:-:S04]  /*f9b0*/  SHF.L.U32 R3, R4, 0x1, RZ ;  /* 0x0000000104037819 */ /* 0x000fc800000006ff */
[----:B------:R-:W-:-:S13]  /*f9c0*/  ISETP.NE.AND P0, PT, R3, RZ, PT ;  /* 0x000000ff0300720c */ /* 0x000fda0003f05270 */
[----:B------:R-:W-:Y:S01]  /*f9d0*/  @P0 FFMA R11, R4, 1.84467440737095516160e+19, RZ ;  /* 0x5f800000040b0823 */ /* 0x000fe200000000ff */
[----:B------:R-:W-:Y:S08]  /*f9e0*/  @!P0 MUFU.RCP R5, R4 ;  /* 0x0000000400058308 */ /* 0x000ff00000001000 */
[----:B------:R-:W1:Y:S02]  /*f9f0*/  @P0 MUFU.RCP R14, R11 ;  /* 0x0000000b000e0308 */ /* 0x000e640000001000 */
[----:B-1----:R-:W-:-:S04]  /*fa00*/  @P0 FFMA R3, R11, R14, -1 ;  /* 0xbf8000000b030423 */ /* 0x002fc8000000000e */
[----:B------:R-:W-:-:S04]  /*fa10*/  @P0 FADD.FTZ R3, -R3, -RZ ;  /* 0x800000ff03030221 */ /* 0x000fc80000010100 */
[----:B------:R-:W-:-:S04]  /*fa20*/  @P0 FFMA R3, R14, R3, R14 ;  /* 0x000000030e030223 */ /* 0x000fc8000000000e */
[----:B------:R-:W-:Y:S01]  /*fa30*/  @P0 FFMA R5, R3, 1.84467440737095516160e+19, RZ ;  /* 0x5f80000003050823 */ /* 0x000fe200000000ff */
[----:B------:R-:W-:Y:S06]  /*fa40*/  BRA `(.L_x_150) ;  /* 0x0000000000887947 */ /* 0x000fec0003800000 */
.L_x_149:
[----:B------:R-:W-:-:S05]  /*fa50*/  VIADD R123, R121, 0xffffff03 ;  /* 0xffffff03797b7836 */ /* 0x000fca0000000000 */
[----:B------:R-:W-:-:S13]  /*fa60*/  ISETP.GT.U32.AND P0, PT, R123, 0x1, PT ;  /* 0x000000017b00780c */ /* 0x000fda0003f04070 */
[----:B------:R-:W-:Y:S05]  /*fa70*/  @P0 BRA `(.L_x_151) ;  /* 0x0000000000780947 */ /* 0x000fea0003800000 */
[----:B------:R-:W-:Y:S02]  /*fa80*/  LOP3.LUT R3, R4, 0x7fffff, RZ, 0xc0, !PT ;  /* 0x007fffff04037812 */ /* 0x000fe400078ec0ff */
[----:B------:R-:W-:Y:S02]  /*fa90*/  MOV R20, 0x3 ;  /* 0x0000000300147802 */ /* 0x000fe40000000f00 */
[----:B------:R-:W-:Y:S02]  /*faa0*/  LOP3.LUT R3, R3, 0x3f800000, RZ, 0xfc, !PT ;  /* 0x3f80000003037812 */ /* 0x000fe400078efcff */
[----:B------:R-:W-:Y:S02]  /*fab0*/  SHF.L.U32 R20, R20, R123, RZ ;  /* 0x0000007b14147219 */ /* 0x000fe400000006ff */
[----:B------:R-:W1:Y:S02]  /*fac0*/  MUFU.RCP R14, R3 ;  /* 0x00000003000e7308 */ /* 0x000e640000001000 */
[----:B-1----:R-:W-:-:S04]  /*fad0*/  FFMA R5, R3, R14, -1 ;  /* 0xbf80000003057423 */ /* 0x002fc8000000000e */
[----:B------:R-:W-:-:S04]  /*fae0*/  FADD.FTZ R5, -R5, -RZ ;  /* 0x800000ff05057221 */ /* 0x000fc80000010100 */
[CCC-:B------:R-:W-:Y:S01]  /*faf0*/  FFMA.RM R11, R14.reuse, R5.reuse, R14.reuse ;  /* 0x000000050e0b7223 */ /* 0x1c0fe2000000400e */
[----:B------:R-:W-:-:S04]  /*fb00*/  FFMA.RP R14, R14, R5, R14 ;  /* 0x000000050e0e7223 */ /* 0x000fc8000000800e */
[C---:B------:R-:W-:Y:S02]  /*fb10*/  LOP3.LUT R5, R11.reuse, 0x7fffff, RZ, 0xc0, !PT ;  /* 0x007fffff0b057812 */ /* 0x040fe400078ec0ff */
[----:B------:R-:W-:Y:S02]  /*fb20*/  FSETP.NEU.FTZ.AND P0, PT, R11, R14, PT ;  /* 0x0000000e0b00720b */ /* 0x000fe40003f1d000 */
[----:B------:R-:W-:Y:S02]  /*fb30*/  LOP3.LUT R5, R5, 0x800000, RZ, 0xfc, !PT ;  /* 0x0080000005057812 */ /* 0x000fe400078efcff */
[----:B------:R-:W-:Y:S02]  /*fb40*/  SEL R11, RZ, 0xffffffff, !P0 ;  /* 0xffffffffff0b7807 */ /* 0x000fe40004000000 */
[----:B------:R-:W-:Y:S02]  /*fb50*/  LOP3.LUT R20, R20, R5, RZ, 0xc0, !PT ;  /* 0x0000000514147212 */ /* 0x000fe400078ec0ff */
[----:B------:R-:W-:-:S02]  /*fb60*/  IADD3 R14, -R11, RZ, RZ ;  /* 0x000000ff0b0e7210 */ /* 0x000fc40007ffe1ff */
[-C--:B------:R-:W-:Y:S02]  /*fb70*/  SHF.R.U32.HI R20, RZ, R123.reuse, R20 ;  /* 0x0000007bff147219 */ /* 0x080fe40000011614 */
[----:B------:R-:W-:Y:S02]  /*fb80*/  LOP3.LUT P1, RZ, R14, R123, R5, 0xf8, !PT ;  /* 0x0000007b0eff7212 */ /* 0x000fe4000782f805 */
[C---:B------:R-:W-:Y:S02]  /*fb90*/  LOP3.LUT P0, RZ, R20.reuse, 0x1, RZ, 0xc0, !PT ;  /* 0x0000000114ff7812 */ /* 0x040fe4000780c0ff */
[----:B------:R-:W-:Y:S02]  /*fba0*/  LOP3.LUT P2, RZ, R20, 0x2, RZ, 0xc0, !PT ;  /* 0x0000000214ff7812 */ /* 0x000fe4000784c0ff */
[----:B------:R-:W-:Y:S02]  /*fbb0*/  IADD3 R14, R121, -0xfc, RZ ;  /* 0xffffff04790e7810 */ /* 0x000fe40007ffe0ff */
[----:B------:R-:W-:-:S02]  /*fbc0*/  PLOP3.LUT P0, PT, P0, P1, P2, 0xe0, 0x0 ;  /* 0x000000000000781c */ /* 0x000fc40000703c20 */
[----:B------:R-:W-:Y:S02]  /*fbd0*/  LOP3.LUT P1, RZ, R4, 0x7fffff, RZ, 0xc0, !PT ;  /* 0x007fffff04ff7812 */ /* 0x000fe4000782c0ff */
[----:B------:R-:W-:Y:S02]  /*fbe0*/  SEL R3, RZ, 0x1, !P0 ;  /* 0x00000001ff037807 */ /* 0x000fe40004000000 */
[----:B------:R-:W-:Y:S02]  /*fbf0*/  SHF.R.U32.HI R5, RZ, R14, R5 ;  /* 0x0000000eff057219 */ /* 0x000fe40000011605 */
[----:B------:R-:W-:-:S04]  /*fc00*/  IADD3 R3, -R3, RZ, RZ ;  /* 0x000000ff03037210 */ /* 0x000fc80007ffe1ff */
[----:B------:R-:W-:-:S13]  /*fc10*/  ISETP.GE.AND P0, PT, R3, RZ, PT ;  /* 0x000000ff0300720c */ /* 0x000fda0003f06270 */
[----:B------:R-:W-:-:S04]  /*fc20*/  @!P0 IADD3 R5, R5, 0x1, RZ ;  /* 0x0000000105058810 */ /* 0x000fc80007ffe0ff */
[----:B------:R-:W-:-:S04]  /*fc30*/  @!P1 SHF.L.U32 R5, R5, 0x1, RZ ;  /* 0x0000000105059819 */ /* 0x000fc800000006ff */
[----:B------:R-:W-:Y:S01]  /*fc40*/  LOP3.LUT R5, R5, 0x80000000, R4, 0xf8, !PT ;  /* 0x8000000005057812 */ /* 0x000fe200078ef804 */
[----:B------:R-:W-:Y:S06]  /*fc50*/  BRA `(.L_x_150) ;  /* 0x0000000000047947 */ /* 0x000fec0003800000 */
.L_x_151:
[----:B------:R1:W2:Y:S02]  /*fc60*/  MUFU.RCP R5, R4 ;  /* 0x0000000400057308 */ /* 0x0002a40000001000 */
.L_x_150:
[----:B------:R-:W-:Y:S05]  /*fc70*/  BSYNC B2 ;  /* 0x0000000000027941 */ /* 0x000fea0003800000 */
.L_x_148:
[----:B--2---:R-:W-:Y:S02]  /*fc80*/  MOV R11, R5 ;  /* 0x00000005000b7202 */ /* 0x004fe40000000f00 */
[----:B-1----:R-:W-:Y:S02]  /*fc90*/  MOV R4, R15 ;  /* 0x0000000f00047202 */ /* 0x002fe40000000f00 */
[----:B------:R-:W-:-:S04]  /*fca0*/  MOV R5, 0x0 ;  /* 0x0000000000057802 */ /* 0x000fc80000000f00 */
[----:B------:R-:W-:Y:S05]  /*fcb0*/  RET.REL.NODEC R4 `(_ZN7cutlass13device_kernelINS_4fmha6kernel28FmhaKernelTmaWarpSpecializedINS1_10collective30FmhaMainloopTmaWarpSpecializedINS_10bfloat16_tEffN4cute5tupleIJNS7_1CILi128EEESA_NS9_ILi192EEEEEENS8_IJiNS9_ILi1EEENS8_IJiiEEEEEESF_SF_NS4_14ResidualFusionEJNS2_6OptionILNS2_3TagE0ENS9_ILb1EEEEENSH_ILSI_2ESJ_EEEEENS4_15FmhaFwdEpilogueIS6_fNS8_IJNS9_ILi64EEESB_SA_EEEEENS2_23PersistentTileSchedulerEJSK_SL_EEEEEvNT_6ParamsE) ;  /* 0xffffff0004d07950 */ /* 0x000fea0003c3ffff */
.L_x_152:
[----:B------:R-:W-:-:S00]  /*fcc0*/  BRA `(.L_x_152) ;  /* 0xfffffffc00fc7947 */ /* 0x000fc0000383ffff */
[----:B------:R-:W-:-:S00]  /*fcd0*/  NOP ;  /* 0x0000000000007918 */ /* 0x000fc00000000000 */
        /* <DEDUP_REMOVED lines=10> */
.L_x_153:


//--------------------- .nv.global.init           --------------------------
	.section	.nv.global.init,"aw",@progbits
.nv.global.init:
	.type		$str$24,@object
	.size		$str$24,($str$25 - $str$24)
$str$24:
        /*0000*/ 	.byte	0x28, 0x61, 0x64, 0x64, 0x72, 0x65, 0x73, 0x73, 0x20, 0x26, 0x20, 0x6d, 0x61, 0x73, 0x6b, 0x29
        /*0010*/ 	.byte	0x20, 0x3d, 0x3d, 0x20, 0x30, 0x00
	.type		$str$25,@object
	.size		$str$25,(__unnamed_1 - $str$25)
$str$25:
        /*0016*/ 	.byte	0x2f, 0x74, 0x6d, 0x70, 0x2f, 0x63, 0x75, 0x74, 0x6c, 0x61, 0x73, 0x73, 0x5f, 0x73, 0x77, 0x65
        /*0026*/ 	.byte	0x65, 0x70, 0x5f, 0x73, 0x72, 0x63, 0x2f, 0x69, 0x6e, 0x63, 0x6c, 0x75, 0x64, 0x65, 0x2f, 0x63
        /*0036*/ 	.byte	0x75, 0x74, 0x65, 0x2f, 0x70, 0x6f, 0x69, 0x6e, 0x74, 0x65, 0x72, 0x5f, 0x66, 0x6c, 0x61, 0x67
        /*0046*/ 	.byte	0x67, 0x65, 0x64, 0x2e, 0x68, 0x70, 0x70, 0x00
	.type		__unnamed_1,@object
	.size		__unnamed_1,(__unnamed_2 - __unnamed_1)
__unnamed_1:
        /*004e*/ 	.byte	0x61, 0x75, 0x74, 0x6f, 0x20, 0x63, 0x75, 0x74, 0x65, 0x3a, 0x3a, 0x61, 0x73, 0x5f, 0x70, 0x6f
        /* <DEDUP_REMOVED lines=27> */
        /*020e*/ 	.byte	0x32, 0x30, 0x34, 0x38, 0x3e, 0x3e, 0x3e, 0x3e, 0x3e, 0x5d, 0x00
	.type		__unnamed_2,@object
	.size		__unnamed_2,(.L_1 - __unnamed_2)
__unnamed_2:
        /* <DEDUP_REMOVED lines=29> */
.L_1:


//--------------------- .nv.shared._ZN7cutlass13device_kernelINS_4fmha6kernel28FmhaKernelTmaWarpSpecializedINS1_10collective30FmhaMainloopTmaWarpSpecializedINS_10bfloat16_tEffN4cute5tupleIJNS7_1CILi128EEESA_NS9_ILi192EEEEEENS8_IJiNS9_ILi1EEENS8_IJiiEEEEEESF_SF_NS4_14ResidualFusionEJNS2_6OptionILNS2_3TagE0ENS9_ILb1EEEEENSH_ILSI_2ESJ_EEEEENS4_15FmhaFwdEpilogueIS6_fNS8_IJNS9_ILi64EEESB_SA_EEEEENS2_23PersistentTileSchedulerEJSK_SL_EEEEEvNT_6ParamsE --------------------------
	.section	.nv.shared._ZN7cutlass13device_kernelINS_4fmha6kernel28FmhaKernelTmaWarpSpecializedINS1_10collective30FmhaMainloopTmaWarpSpecializedINS_10bfloat16_tEffN4cute5tupleIJNS7_1CILi128EEESA_NS9_ILi192EEEEEENS8_IJiNS9_ILi1EEENS8_IJiiEEEEEESF_SF_NS4_14ResidualFusionEJNS2_6OptionILNS2_3TagE0ENS9_ILb1EEEEENSH_ILSI_2ESJ_EEEEENS4_15FmhaFwdEpilogueIS6_fNS8_IJNS9_ILi64EEESB_SA_EEEEENS2_23PersistentTileSchedulerEJSK_SL_EEEEEvNT_6ParamsE,"aw",@nobits
	.sectionflags	@""
	.align	16
	.zero		1024


//--------------------- .nv.shared.reserved.0     --------------------------
	.section	.nv.shared.reserved.0,"aw",@nobits
	.weak		__nv_reservedSMEM_offset_0_alias
	.size		__nv_reservedSMEM_offset_0_alias, 0, 0
	.other		__nv_reservedSMEM_offset_0_alias,@"STO_CUDA_RESERVED_SHARED STV_DEFAULT"
__nv_reservedSMEM_offset_0_alias:
	.zero		0


//--------------------- .nv.global                --------------------------
	.section	.nv.global,"aw",@nobits
.nv.global:
	.type		_ZN39_INTERNAL_e2e2ef03_4_k_cu_229502d9_36094cute1_E,@object
	.size		_ZN39_INTERNAL_e2e2ef03_4_k_cu_229502d9_36094cute1_E,(_ZN39_INTERNAL_e2e2ef03_4_k_cu_229502d9_36094cuda3std3__45__cpo6cbeginE - _ZN39_INTERNAL_e2e2ef03_4_k_cu_229502d9_36094cute1_E)
_ZN39_INTERNAL_e2e2ef03_4_k_cu_229502d9_36094cute1_E:
	.zero		1
	.type		_ZN39_INTERNAL_e2e2ef03_4_k_cu_229502d9_36094cuda3std3__45__cpo6cbeginE,@object
	.size		_ZN39_INTERNAL_e2e2ef03_4_k_cu_229502d9_36094cuda3std3__45__cpo6cbeginE,(_ZN39_INTERNAL_e2e2ef03_4_k_cu_229502d9_36094cuda3std3__48in_placeE - _ZN39_INTERNAL_e2e2ef03_4_k_cu_229502d9_36094cuda3std3__45__cpo6cbeginE)
_ZN39_INTERNAL_e2e2ef03_4_k_cu_229502d9_36094cuda3std3__45__cpo6cbeginE:
	.zero		1
	.type		_ZN39_INTERNAL_e2e2ef03_4_k_cu_229502d9_36094cuda3std3__48in_placeE,@object
	.size		_ZN39_INTERNAL_e2e2ef03_4_k_cu_229502d9_36094cuda3std3__48in_placeE,(_ZN39_INTERNAL_e2e2ef03_4_k_cu_229502d9_36094cuda3std6ranges3__45__cpo9iter_moveE - _ZN39_INTERNAL_e2e2ef03_4_k_cu_229502d9_36094cuda3std3__48in_placeE)
_ZN39_INTERNAL_e2e2ef03_4_k_cu_229502d9_36094cuda3std3__48in_placeE:
	.zero		1
	.type		_ZN39_INTERNAL_e2e2ef03_4_k_cu_229502d9_36094cuda3std6ranges3__45__cpo9iter_moveE,@object
	.size		_ZN39_INTERNAL_e2e2ef03_4_k_cu_229502d9_36094cuda3std6ranges3__45__cpo9iter_moveE,(_ZN39_INTERNAL_e2e2ef03_4_k_cu_229502d9_36094cuda3std3__45__cpo5beginE - _ZN39_INTERNAL_e2e2ef03_4_k_cu_229502d9_36094cuda3std6ranges3__45__cpo9iter_moveE)
_ZN39_INTERNAL_e2e2ef03_4_k_cu_229502d9_36094cuda3std6ranges3__45__cpo9iter_moveE:
	.zero		1
	.type		_ZN39_INTERNAL_e2e2ef03_4_k_cu_229502d9_36094cuda3std3__45__cpo5beginE,@object
	.size		_ZN39_INTERNAL_e2e2ef03_4_k_cu_229502d9_36094cuda3std3__45__cpo5beginE,(_ZN39_INTERNAL_e2e2ef03_4_k_cu_229502d9_36094cuda3std3__441_GLOBAL__N__e2e2ef03_4_k_cu_229502d9_36096ignoreE - _ZN39_INTERNAL_e2e2ef03_4_k_cu_229502d9_36094cuda3std3__45__cpo5beginE)
_ZN39_INTERNAL_e2e2ef03_4_k_cu_229502d9_36094cuda3std3__45__cpo5beginE:
	.zero		1
	.type		_ZN39_INTERNAL_e2e2ef03_4_k_cu_229502d9_36094cuda3std3__441_GLOBAL__N__e2e2ef03_4_k_cu_229502d9_36096ignoreE,@object
	.size		_ZN39_INTERNAL_e2e2ef03_4_k_cu_229502d9_36094cuda3std3__441_GLOBAL__N__e2e2ef03_4_k_cu_229502d9_36096ignoreE,(_ZN39_INTERNAL_e2e2ef03_4_k_cu_229502d9_36094cute7productE - _ZN39_INTERNAL_e2e2ef03_4_k_cu_229502d9_36094cuda3std3__441_GLOBAL__N__e2e2ef03_4_k_cu_229502d9_36096ignoreE)
_ZN39_INTERNAL_e2e2ef03_4_k_cu_229502d9_36094cuda3std3__441_GLOBAL__N__e2e2ef03_4_k_cu_229502d9_36096ignoreE:
	.zero		1
	.type		_ZN39_INTERNAL_e2e2ef03_4_k_cu_229502d9_36094cute7productE,@object
	.size		_ZN39_INTERNAL_e2e2ef03_4_k_cu_229502d9_36094cute7productE,(_ZN39_INTERNAL_e2e2ef03_4_k_cu_229502d9_36094cuda3std3__45__cpo3endE - _ZN39_INTERNAL_e2e2ef03_4_k_cu_229502d9_36094cute7productE)
_ZN39_INTERNAL_e2e2ef03_4_k_cu_229502d9_36094cute7productE:
	.zero		1
	.type		_ZN39_INTERNAL_e2e2ef03_4_k_cu_229502d9_36094cuda3std3__45__cpo3endE,@object
	.size		_ZN39_INTERNAL_e2e2ef03_4_k_cu_229502d9_36094cuda3std3__45__cpo3endE,(_ZN39_INTERNAL_e2e2ef03_4_k_cu_229502d9_36094cuda3std3__419piecewise_constructE - _ZN39_INTERNAL_e2e2ef03_4_k_cu_229502d9_36094cuda3std3__45__cpo3endE)
_ZN39_INTERNAL_e2e2ef03_4_k_cu_229502d9_36094cuda3std3__45__cpo3endE:
	.zero		1
	.type		_ZN39_INTERNAL_e2e2ef03_4_k_cu_229502d9_36094cuda3std3__419piecewise_constructE,@object
	.size		_ZN39_INTERNAL_e2e2ef03_4_k_cu_229502d9_36094cuda3std3__419piecewise_constructE,(_ZN39_INTERNAL_e2e2ef03_4_k_cu_229502d9_36094cuda3std3__45__cpo4cendE - _ZN39_INTERNAL_e2e2ef03_4_k_cu_229502d9_36094cuda3std3__419piecewise_constructE)
_ZN39_INTERNAL_e2e2ef03_4_k_cu_229502d9_36094cuda3std3__419piecewise_constructE:
	.zero		1
	.type		_ZN39_INTERNAL_e2e2ef03_4_k_cu_229502d9_36094cuda3std3__45__cpo4cendE,@object
	.size		_ZN39_INTERNAL_e2e2ef03_4_k_cu_229502d9_36094cuda3std3__45__cpo4cendE,(_ZN39_INTERNAL_e2e2ef03_4_k_cu_229502d9_36094cuda3std6ranges3__45__cpo4swapE - _ZN39_INTERNAL_e2e2ef03_4_k_cu_229502d9_36094cuda3std3__45__cpo4cendE)
_ZN39_INTERNAL_e2e2ef03_4_k_cu_229502d9_36094cuda3std3__45__cpo4cendE:
	.zero		1
	.type		_ZN39_INTERNAL_e2e2ef03_4_k_cu_229502d9_36094cuda3std6ranges3__45__cpo4swapE,@object
	.size		_ZN39_INTERNAL_e2e2ef03_4_k_cu_229502d9_36094cuda3std6ranges3__45__cpo4swapE,(.L_9 - _ZN39_INTERNAL_e2e2ef03_4_k_cu_229502d9_36094cuda3std6ranges3__45__cpo4swapE)
_ZN39_INTERNAL_e2e2ef03_4_k_cu_229502d9_36094cuda3std6ranges3__45__cpo4swapE:
	.zero		1
.L_9:


//--------------------- .nv.constant0._ZN7cutlass13device_kernelINS_4fmha6kernel28FmhaKernelTmaWarpSpecializedINS1_10collective30FmhaMainloopTmaWarpSpecializedINS_10bfloat16_tEffN4cute5tupleIJNS7_1CILi128EEESA_NS9_ILi192EEEEEENS8_IJiNS9_ILi1EEENS8_IJiiEEEEEESF_SF_NS4_14ResidualFusionEJNS2_6OptionILNS2_3TagE0ENS9_ILb1EEEEENSH_ILSI_2ESJ_EEEEENS4_15FmhaFwdEpilogueIS6_fNS8_IJNS9_ILi64EEESB_SA_EEEEENS2_23PersistentTileSchedulerEJSK_SL_EEEEEvNT_6ParamsE --------------------------
	.section	.nv.constant0._ZN7cutlass13device_kernelINS_4fmha6kernel28FmhaKernelTmaWarpSpecializedINS1_10collective30FmhaMainloopTmaWarpSpecializedINS_10bfloat16_tEffN4cute5tupleIJNS7_1CILi128EEESA_NS9_ILi192EEEEEENS8_IJiNS9_ILi1EEENS8_IJiiEEEEEESF_SF_NS4_14ResidualFusionEJNS2_6OptionILNS2_3TagE0ENS9_ILb1EEEEENSH_ILSI_2ESJ_EEEEENS4_15FmhaFwdEpilogueIS6_fNS8_IJNS9_ILi64EEESB_SA_EEEEENS2_23PersistentTileSchedulerEJSK_SL_EEEEEvNT_6ParamsE,"a",@progbits
	.sectionflags	@""
	.align	4
.nv.constant0._ZN7cutlass13device_kernelINS_4fmha6kernel28FmhaKernelTmaWarpSpecializedINS1_10collective30FmhaMainloopTmaWarpSpecializedINS_10bfloat16_tEffN4cute5tupleIJNS7_1CILi128EEESA_NS9_ILi192EEEEEENS8_IJiNS9_ILi1EEENS8_IJiiEEEEEESF_SF_NS4_14ResidualFusionEJNS2_6OptionILNS2_3TagE0ENS9_ILb1EEEEENSH_ILSI_2ESJ_EEEEENS4_15FmhaFwdEpilogueIS6_fNS8_IJNS9_ILi64EEESB_SA_EEEEENS2_23PersistentTileSchedulerEJSK_SL_EEEEEvNT_6ParamsE:
	.zero		2688


//--------------------- SYMBOLS --------------------------

	.type		.nv.reservedSmem.offset0,@object
	.size		.nv.reservedSmem.offset0,0x4
	.type		__assertfail,@function
